def gluon_wgmma(
    a_ptr,
    b_ptr,
    c_ptr,
    M,
    N,
    K,
    stride_am,
    stride_bk,
    stride_cm,
    BLOCK_M: gl.constexpr,
    BLOCK_N: gl.constexpr,
    BLOCK_K: gl.constexpr,
    DTYPE: gl.constexpr,
    A_LAYOUT: gl.constexpr,
    B_LAYOUT: gl.constexpr,
    C_LAYOUT: gl.constexpr,
    B_SHAPE: gl.constexpr,
    TRANS_B: gl.constexpr,
    NUM_BUFFERS: gl.constexpr,
    NUM_WARPS: gl.constexpr,
):
    a_desc = tma.make_tensor_descriptor(
        a_ptr, [M, K], [stride_am, 1], [BLOCK_M, BLOCK_K], A_LAYOUT
    )
    b_desc = tma.make_tensor_descriptor(
        b_ptr,
        [N, K] if TRANS_B else [K, N],
        [stride_bk, 1],
        B_SHAPE,
        B_LAYOUT,
    )
    c_desc = tma.make_tensor_descriptor(
        c_ptr, [M, N], [stride_cm, 1], [BLOCK_M, BLOCK_N], C_LAYOUT
    )

    a_bufs = gl.allocate_shared_memory(
        DTYPE, [NUM_BUFFERS, BLOCK_M, BLOCK_K], A_LAYOUT
    )
    b_bufs = gl.allocate_shared_memory(DTYPE, [NUM_BUFFERS] + B_SHAPE, B_LAYOUT)

    pid_m = gl.program_id(0)
    pid_n = gl.program_id(1)
    off_m = pid_m * BLOCK_M
    off_n = pid_n * BLOCK_N

    mma_layout: gl.constexpr = pick_wgmma_layout(DTYPE, BLOCK_M, BLOCK_N, NUM_WARPS)
    acc = warpgroup_mma_init(
        gl.zeros((BLOCK_M, BLOCK_N), dtype=gl.float32, layout=mma_layout)
    )

    bars = gl.allocate_shared_memory(
        gl.int64, [NUM_BUFFERS, 1], mbarrier.MBarrierLayout()
    )
    for i in gl.static_range(NUM_BUFFERS):
        mbarrier.init(bars.index(i), count=1)
    idx = 0
    phase = 0

    for k in range(0, K, BLOCK_K):
        a = a_bufs.index(idx)
        b = b_bufs.index(idx)
        bar = bars.index(idx)
        mbarrier.expect(bar, a_desc.block_type.nbytes + b_desc.block_type.nbytes)
        tma.async_copy_global_to_shared(a_desc, [off_m, k], bar, a)
        tma.async_copy_global_to_shared(
            b_desc, [off_n, k] if TRANS_B else [k, off_n], bar, b
        )
        mbarrier.wait(bar, phase=phase)

        if TRANS_B:
            b = b.permute((1, 0))
        acc = warpgroup_mma_wait(num_outstanding=0, deps=(acc,))
        acc = warpgroup_mma(a, b, acc, is_async=True)

        idx += 1
        if idx == NUM_BUFFERS:
            idx = 0
            phase ^= 1

    acc = warpgroup_mma_wait(num_outstanding=0, deps=(acc,))
    for i in gl.static_range(NUM_BUFFERS):
        mbarrier.invalidate(bars.index(i))

    c_smem = gl.allocate_shared_memory(DTYPE, [BLOCK_M, BLOCK_N], C_LAYOUT)
    c_smem.store(acc.to(DTYPE))
    fence_async_shared()
    tma.async_copy_shared_to_global(c_desc, [off_m, off_n], c_smem)
    tma.store_wait(pendings=0)

# config = {"BLOCK_K": 128, "BLOCK_M": 64, "BLOCK_N": 64, "arch": "sm_90", "dtype": "bf16", "num_buffers": 3, "num_warps": 4, "trans_b": 1}
# arch = sm_90


// ===== COMPILED SASS (sm_90a) =====

	.target	sm_90a

	.elftype	@"ET_EXEC"


//--------------------- .note.nv.tkinfo           --------------------------
	.section	.note.nv.tkinfo,"",@"SHT_NOTE"
	.sectionflags	@"SHF_NOTE_NV_TKINFO"
	.tkinfo
        /*0018*/ 	.word	0x00000002
        /*0030*/ 	.string	""
        /*0030*/ 	.string	"ptxas"
        /*0030*/ 	.string	"Cuda compilation tools, release 13.0, V13.0.88"
        /*0030*/ 	.string	"Build cuda_13.0.r13.0/compiler.36424714_0"
        /*0030*/ 	.string	"-v  -suppress-debug-info  -lineinfo  -arch sm_90a "



//--------------------- .note.nv.cuinfo           --------------------------
	.section	.note.nv.cuinfo,"",@"SHT_NOTE"
	.sectionflags	@"SHF_NOTE_NV_CUINFO"
        /*0018*/ 	.short	0x0002
        /*001a*/ 	.short	0x005a
        /*001c*/ 	.short	0x0082
	.zero		2


//--------------------- .nv.info                  --------------------------
	.section	.nv.info,"",@"SHT_CUDA_INFO"
	.align	4


	//----- nvinfo : EIATTR_REGCOUNT
	.align		4
        /*0000*/ 	.byte	0x04, 0x2f
        /*0002*/ 	.short	(.L_1 - .L_0)
	.align		4
.L_0:
        /*0004*/ 	.word	index@(gluon_wgmma)
        /*0008*/ 	.word	0x0000003a


	//----- nvinfo : EIATTR_FRAME_SIZE
	.align		4
.L_1:
        /*000c*/ 	.byte	0x04, 0x11
        /*000e*/ 	.short	(.L_3 - .L_2)
	.align		4
.L_2:
        /*0010*/ 	.word	index@(gluon_wgmma)
        /*0014*/ 	.word	0x00000000


	//----- nvinfo : EIATTR_MIN_STACK_SIZE
	.align		4
.L_3:
        /*0018*/ 	.byte	0x04, 0x12
        /*001a*/ 	.short	(.L_5 - .L_4)
	.align		4
.L_4:
        /*001c*/ 	.word	index@(gluon_wgmma)
        /*0020*/ 	.word	0x00000000
.L_5:


//--------------------- .nv.compat                --------------------------
	.section	.nv.compat,"",@"SHT_CUDA_COMPAT_INFO"
	.align	4
        /*0000*/ 	.byte	0x02, 0x09, 0x01, 0x00, 0x02, 0x02, 0x04, 0x00, 0x02, 0x05, 0x05, 0x00, 0x03, 0x07, 0x01, 0x01
        /*0010*/ 	.byte	0x02, 0x03, 0x03, 0x00, 0x02, 0x06, 0x01, 0x00, 0x04, 0x0b, 0x08, 0x00, 0x00, 0x00, 0x00, 0x00
        /*0020*/ 	.byte	0x00, 0x00, 0x00, 0x00


//--------------------- .nv.info.gluon_wgmma      --------------------------
	.section	.nv.info.gluon_wgmma,"",@"SHT_CUDA_INFO"
	.sectionflags	@""
	.align	4


	//----- nvinfo : EIATTR_CUDA_API_VERSION
	.align		4
        /*0000*/ 	.byte	0x04, 0x37
        /*0002*/ 	.short	(.L_7 - .L_6)
.L_6:
        /*0004*/ 	.word	0x00000082


	//----- nvinfo : EIATTR_KPARAM_INFO
	.align		4
.L_7:
        /*0008*/ 	.byte	0x04, 0x17
        /*000a*/ 	.short	(.L_9 - .L_8)
.L_8:
        /*000c*/ 	.word	0x00000000
        /*0010*/ 	.short	0x000a
        /*0012*/ 	.short	0x0048
        /*0014*/ 	.byte	0x00, 0xf4, 0x21, 0x00


	//----- nvinfo : EIATTR_KPARAM_INFO
	.align		4
.L_9:
        /*0018*/ 	.byte	0x04, 0x17
        /*001a*/ 	.short	(.L_11 - .L_10)
.L_10:
        /*001c*/ 	.word	0x00000000
        /*0020*/ 	.short	0x0009
        /*0022*/ 	.short	0x0040
        /*0024*/ 	.byte	0x00, 0xf4, 0x21, 0x00


	//----- nvinfo : EIATTR_KPARAM_INFO
	.align		4
.L_11:
        /*0028*/ 	.byte	0x04, 0x17
        /*002a*/ 	.short	(.L_13 - .L_12)
.L_12:
        /*002c*/ 	.word	0x00000000
        /*0030*/ 	.short	0x0008
        /*0032*/ 	.short	0x0038
        /*0034*/ 	.byte	0x00, 0xf0, 0x21, 0x00


	//----- nvinfo : EIATTR_KPARAM_INFO
	.align		4
.L_13:
        /*0038*/ 	.byte	0x04, 0x17
        /*003a*/ 	.short	(.L_15 - .L_14)
.L_14:
        /*003c*/ 	.word	0x00000000
        /*0040*/ 	.short	0x0007
        /*0042*/ 	.short	0x0030
        /*0044*/ 	.byte	0x00, 0xf0, 0x21, 0x00


	//----- nvinfo : EIATTR_KPARAM_INFO
	.align		4
.L_15:
        /*0048*/ 	.byte	0x04, 0x17
        /*004a*/ 	.short	(.L_17 - .L_16)
.L_16:
        /*004c*/ 	.word	0x00000000
        /*0050*/ 	.short	0x0006
        /*0052*/ 	.short	0x0028
        /*0054*/ 	.byte	0x00, 0xf0, 0x21, 0x00


	//----- nvinfo : EIATTR_KPARAM_INFO
	.align		4
.L_17:
        /*0058*/ 	.byte	0x04, 0x17
        /*005a*/ 	.short	(.L_19 - .L_18)
.L_18:
        /*005c*/ 	.word	0x00000000
        /*0060*/ 	.short	0x0005
        /*0062*/ 	.short	0x0020
        /*0064*/ 	.byte	0x00, 0xf0, 0x11, 0x00


	//----- nvinfo : EIATTR_KPARAM_INFO
	.align		4
.L_19:
        /*0068*/ 	.byte	0x04, 0x17
        /*006a*/ 	.short	(.L_21 - .L_20)
.L_20:
        /*006c*/ 	.word	0x00000000
        /*0070*/ 	.short	0x0004
        /*0072*/ 	.short	0x001c
        /*0074*/ 	.byte	0x00, 0xf0, 0x11, 0x00


	//----- nvinfo : EIATTR_KPARAM_INFO
	.align		4
.L_21:
        /*0078*/ 	.byte	0x04, 0x17
        /*007a*/ 	.short	(.L_23 - .L_22)
.L_22:
        /*007c*/ 	.word	0x00000000
        /*0080*/ 	.short	0x0003
        /*0082*/ 	.short	0x0018
        /*0084*/ 	.byte	0x00, 0xf0, 0x11, 0x00


	//----- nvinfo : EIATTR_KPARAM_INFO
	.align		4
.L_23:
        /*0088*/ 	.byte	0x04, 0x17
        /*008a*/ 	.short	(.L_25 - .L_24)
.L_24:
        /*008c*/ 	.word	0x00000000
        /*0090*/ 	.short	0x0002
        /*0092*/ 	.short	0x0010
        /*0094*/ 	.byte	0x00, 0xf4, 0x21, 0x00


	//----- nvinfo : EIATTR_KPARAM_INFO
	.align		4
.L_25:
        /*0098*/ 	.byte	0x04, 0x17
        /*009a*/ 	.short	(.L_27 - .L_26)
.L_26:
        /*009c*/ 	.word	0x00000000
        /*00a0*/ 	.short	0x0001
        /*00a2*/ 	.short	0x0008
        /*00a4*/ 	.byte	0x00, 0xf4, 0x21, 0x00


	//----- nvinfo : EIATTR_KPARAM_INFO
	.align		4
.L_27:
        /*00a8*/ 	.byte	0x04, 0x17
        /*00aa*/ 	.short	(.L_29 - .L_28)
.L_28:
        /*00ac*/ 	.word	0x00000000
        /*00b0*/ 	.short	0x0000
        /*00b2*/ 	.short	0x0000
        /*00b4*/ 	.byte	0x00, 0xf4, 0x21, 0x00


	//----- nvinfo : EIATTR_SPARSE_MMA_MASK
	.align		4
.L_29:
        /*00b8*/ 	.byte	0x03, 0x50
        /*00ba*/ 	.short	0x0000


	//----- nvinfo : EIATTR_MAXREG_COUNT
	.align		4
        /*00bc*/ 	.byte	0x03, 0x1b
        /*00be*/ 	.short	0x00ff


	//----- nvinfo : EIATTR_NUM_BARRIERS
	.align		4
        /*00c0*/ 	.byte	0x02, 0x4c
        /*00c2*/ 	.byte	0x01
	.zero		1


	//----- nvinfo : EIATTR_MERCURY_ISA_VERSION
	.align		4
        /*00c4*/ 	.byte	0x03, 0x5f
        /*00c6*/ 	.short	0x0101


	//----- nvinfo : EIATTR_INT_WARP_WIDE_INSTR_OFFSETS
	.align		4
        /*00c8*/ 	.byte	0x04, 0x31
        /*00ca*/ 	.short	(.L_31 - .L_30)


	//   ....[0]....
.L_30:
        /*00cc*/ 	.word	0x00001350


	//   ....[1]....
        /*00d0*/ 	.word	0x00001370


	//   ....[2]....
        /*00d4*/ 	.word	0x00001380


	//   ....[3]....
        /*00d8*/ 	.word	0x00001460


	//   ....[4]....
        /*00dc*/ 	.word	0x00001720


	//   ....[5]....
        /*00e0*/ 	.word	0x00001730


	//   ....[6]....
        /*00e4*/ 	.word	0x000017b0


	//   ....[7]....
        /*00e8*/ 	.word	0x000017c0


	//   ....[8]....
        /*00ec*/ 	.word	0x00001e10


	//   ....[9]....
        /*00f0*/ 	.word	0x00001e20


	//----- nvinfo : EIATTR_COOP_GROUP_MASK_REGIDS
	.align		4
.L_31:
        /*00f4*/ 	.byte	0x04, 0x29
        /*00f6*/ 	.short	(.L_33 - .L_32)


	//   ....[0]....
.L_32:
        /*00f8*/ 	.word	0xffffffff


	//   ....[1]....
        /*00fc*/ 	.word	0xffffffff


	//   ....[2]....
        /*0100*/ 	.word	0xffffffff


	//----- nvinfo : EIATTR_COOP_GROUP_INSTR_OFFSETS
	.align		4
.L_33:
        /*0104*/ 	.byte	0x04, 0x28
        /*0106*/ 	.short	(.L_35 - .L_34)


	//   ....[0]....
.L_34:
        /*0108*/ 	.word	0x00000150


	//   ....[1]....
        /*010c*/ 	.word	0x00000700


	//   ....[2]....
        /*0110*/ 	.word	0x00000cf0


	//----- nvinfo : EIATTR_MBARRIER_INSTR_OFFSETS
	.align		4
.L_35:
        /*0114*/ 	.byte	0x04, 0x39
        /*0116*/ 	.short	(.L_37 - .L_36)


	//   ....[0]....
.L_36:
        /*0118*/ 	.word	0x000014d0
        /*011c*/ 	.word	0x000000ff
        /*0120*/ 	.word	0x00018000
        /*0124*/ 	.short	0x0100
        /*0126*/ 	.byte	0x0c
	.zero		1


	//   ....[1]....
        /*0128*/ 	.word	0x000014f0
        /*012c*/ 	.word	0x000000ff
        /*0130*/ 	.word	0x00018008
        /*0134*/ 	.short	0x0100
        /*0136*/ 	.byte	0x0c
	.zero		1


	//   ....[2]....
        /*0138*/ 	.word	0x00001510
        /*013c*/ 	.word	0x000000ff
        /*0140*/ 	.word	0x00018010
        /*0144*/ 	.short	0x0100
        /*0146*/ 	.byte	0x0c
	.zero		1


	//   ....[3]....
        /*0148*/ 	.word	0x00001880
        /*014c*/ 	.word	0x000000ff
        /*0150*/ 	.word	0x00018000
        /*0154*/ 	.short	0x010a
        /*0156*/ 	.byte	0x0e
	.zero		1


	//   ....[4]....
        /*0158*/ 	.word	0x00001cb0
        /*015c*/ 	.word	0x000000ff
        /*0160*/ 	.word	0x00018000
        /*0164*/ 	.short	0x0108
        /*0166*/ 	.byte	0x0c
	.zero		1


	//   ....[5]....
        /*0168*/ 	.word	0x00001dd0
        /*016c*/ 	.word	0x000000ff
        /*0170*/ 	.word	0x00018008
        /*0174*/ 	.short	0x0108
        /*0176*/ 	.byte	0x0c
	.zero		1


	//   ....[6]....
        /*0178*/ 	.word	0x00001e50
        /*017c*/ 	.word	0x000000ff
        /*0180*/ 	.word	0x00018010
        /*0184*/ 	.short	0x0108
        /*0186*/ 	.byte	0x0c
	.zero		1


	//   ....[7]....
        /*0188*/ 	.word	0x00001f20
        /*018c*/ 	.word	0x000000ff
        /*0190*/ 	.word	0x00018000
        /*0194*/ 	.short	0x010a
        /*0196*/ 	.byte	0x0e
	.zero		1


	//----- nvinfo : EIATTR_NUM_MBARRIERS
	.align		4
.L_37:
        /*0198*/ 	.byte	0x03, 0x38
        /*019a*/ 	.short	0x0003


	//----- nvinfo : EIATTR_EXIT_INSTR_OFFSETS
	.align		4
        /*019c*/ 	.byte	0x04, 0x1c
        /*019e*/ 	.short	(.L_39 - .L_38)


	//   ....[0]....
.L_38:
        /*01a0*/ 	.word	0x00001f10


	//----- nvinfo : EIATTR_REQNTID
	.align		4
.L_39:
        /*01a4*/ 	.byte	0x04, 0x10
        /*01a6*/ 	.short	(.L_41 - .L_40)
.L_40:
        /*01a8*/ 	.word	0x00000080
        /*01ac*/ 	.word	0x00000001
        /*01b0*/ 	.word	0x00000001


	//----- nvinfo : EIATTR_CRS_STACK_SIZE
	.align		4
.L_41:
        /*01b4*/ 	.byte	0x04, 0x1e
        /*01b6*/ 	.short	(.L_43 - .L_42)
.L_42:
        /*01b8*/ 	.word	0x00000000


	//----- nvinfo : EIATTR_CBANK_PARAM_SIZE
	.align		4
.L_43:
        /*01bc*/ 	.byte	0x03, 0x19
        /*01be*/ 	.short	0x0050


	//----- nvinfo : EIATTR_PARAM_CBANK
	.align		4
        /*01c0*/ 	.byte	0x04, 0x0a
        /*01c2*/ 	.short	(.L_45 - .L_44)
	.align		4
.L_44:
        /*01c4*/ 	.word	index@(.nv.constant0.gluon_wgmma)
        /*01c8*/ 	.short	0x0210
        /*01ca*/ 	.short	0x0050


	//----- nvinfo : EIATTR_SW_WAR
	.align		4
.L_45:
        /*01cc*/ 	.byte	0x04, 0x36
        /*01ce*/ 	.short	(.L_47 - .L_46)
.L_46:
        /*01d0*/ 	.word	0x00000008
.L_47:


//--------------------- .nv.callgraph             --------------------------
	.section	.nv.callgraph,"",@"SHT_CUDA_CALLGRAPH"
	.align	4
	.sectionentsize	8
	.align		4
        /*0000*/ 	.word	0x00000000
	.align		4
        /*0004*/ 	.word	0xffffffff
	.align		4
        /*0008*/ 	.word	0x00000000
	.align		4
        /*000c*/ 	.word	0xfffffffe
	.align		4
        /*0010*/ 	.word	0x00000000
	.align		4
        /*0014*/ 	.word	0xfffffffd
	.align		4
        /*0018*/ 	.word	0x00000000
	.align		4
        /*001c*/ 	.word	0xfffffffc


//--------------------- .text.gluon_wgmma         --------------------------
	.section	.text.gluon_wgmma,"ax",@progbits
	.align	128
        .global         gluon_wgmma
        .type           gluon_wgmma,@function
        .size           gluon_wgmma,(.L_x_52 - gluon_wgmma)
        .other          gluon_wgmma,@"STO_CUDA_ENTRY STV_DEFAULT"
gluon_wgmma:
.text.gluon_wgmma:
[----:B------:R-:W-:Y:S01]  /*0000*/  LDC R1, c[0x0][0x28] ;  /* 0x00000a00ff017b82 */ /* 0x000fe20000000800 */
[----:B------:R-:W1:Y:S07]  /*0010*/  S2R R0, SR_TID.X ;  /* 0x0000000000007919 */ /* 0x000e6e0000002100 */
[----:B------:R-:W2:Y:S01]  /*0020*/  S2UR UR4, SR_CgaCtaId ;  /* 0x00000000000479c3 */ /* 0x000ea20000008800 */
[----:B------:R-:W-:Y:S01]  /*0030*/  UMOV UR12, 0x400 ;  /* 0x00000400000c7882 */ /* 0x000fe20000000000 */
[----:B------:R-:W-:Y:S01]  /*0040*/  ULDC UR6, c[0x0][0xc] ;  /* 0x0000030000067ab9 */ /* 0x000fe20000000800 */
[----:B------:R-:W-:Y:S01]  /*0050*/  ULDC.64 UR28, c[0x0][0x250] ;  /* 0x00009400001c7ab9 */ /* 0x000fe20000000a00 */
[----:B------:R-:W-:Y:S04]  /*0060*/  BSSY B0, `(.L_x_0) ;  /* 0x000001f000007945 */ /* 0x000fe80003800000 */
[----:B------:R-:W3:Y:S08]  /*0070*/  LDC R2, c[0x0][0x228] ;  /* 0x00008a00ff027b82 */ /* 0x000ef00000000800 */
[----:B------:R-:W4:Y:S08]  /*0080*/  LDC R8, c[0x0][0x230] ;  /* 0x00008c00ff087b82 */ /* 0x000f300000000800 */
[----:B------:R-:W-:Y:S01]  /*0090*/  S2UR UR15, SR_CTAID.Y ;  /* 0x00000000000f79c3 */ /* 0x000fe20000002600 */
[----:B--2---:R-:W-:-:S03]  /*00a0*/  ULEA UR12, UR4, UR12, 0x18 ;  /* 0x0000000c040c7291 */ /* 0x004fc6000f8ec03f */
[----:B------:R-:W-:Y:S01]  /*00b0*/  ULDC UR4, c[0x0][0x10] ;  /* 0x0000040000047ab9 */ /* 0x000fe20000000800 */
[----:B-1----:R-:W-:-:S03]  /*00c0*/  LOP3.LUT R6, R0, 0x7f, RZ, 0xc0, !PT ;  /* 0x0000007f00067812 */ /* 0x002fc600078ec0ff */
[----:B------:R-:W1:Y:S01]  /*00d0*/  S2UR UR5, SR_CTAID.Z ;  /* 0x00000000000579c3 */ /* 0x000e620000002700 */
[----:B---3--:R-:W-:Y:S01]  /*00e0*/  VIADD R2, R2, 0xffffffff ;  /* 0xffffffff02027836 */ /* 0x008fe20000000000 */
[C---:B------:R-:W-:Y:S02]  /*00f0*/  ISETP.GE.U32.AND P0, PT, R6.reuse, 0x20, PT ;  /* 0x000000200600780c */ /* 0x040fe40003f06070 */
[C---:B------:R-:W-:Y:S02]  /*0100*/  ISETP.NE.U32.AND P2, PT, R6.reuse, RZ, PT ;  /* 0x000000ff0600720c */ /* 0x040fe40003f45070 */
[----:B------:R-:W-:Y:S02]  /*0110*/  LEA R11, R6, UR12, 0x2 ;  /* 0x0000000c060b7c11 */ /* 0x000fe4000f8e10ff */
[----:B------:R-:W2:Y:S01]  /*0120*/  S2UR UR30, SR_CTAID.X ;  /* 0x00000000001e79c3 */ /* 0x000ea20000002500 */
[----:B----4-:R-:W-:-:S06]  /*0130*/  VIADD R9, R8, 0xffffffff ;  /* 0xffffffff08097836 */ /* 0x010fcc0000000000 */
[----:B------:R3:W-:Y:S01]  /*0140*/  @!P0 STS [R11], RZ ;  /* 0x000000ff0b008388 */ /* 0x0007e20000000800 */
[----:B------:R-:W-:-:S03]  /*0150*/  NOP ;  /* 0x0000000000007918 */ /* 0x000fc60000000000 */
[----:B------:R3:W-:Y:S01]  /*0160*/  @!P2 STS [UR12+0x24], R2 ;  /* 0x00002402ff00a988 */ /* 0x0007e2000800080c */
[----:B-1----:R-:W-:-:S03]  /*0170*/  UIMAD UR4, UR5, UR4, UR15 ;  /* 0x00000004050472a4 */ /* 0x002fc6000f8e020f */
[----:B------:R3:W-:Y:S01]  /*0180*/  @!P2 STS [UR12+0x20], R9 ;  /* 0x00002009ff00a988 */ /* 0x0007e2000800080c */
[----:B--2---:R-:W-:-:S04]  /*0190*/  UIMAD UR4, UR4, UR6, UR30 ;  /* 0x00000006040472a4 */ /* 0x004fc8000f8e021e */
[----:B------:R-:W-:-:S03]  /*01a0*/  UIMAD UR5, UR4, 0x180, URZ ;  /* 0x00000180040578a4 */ /* 0x000fc6000f8e023f */
[----:B------:R-:W-:Y:S01]  /*01b0*/  UMOV UR4, URZ ;  /* 0x0000003f00047c82 */ /* 0x000fe20008000000 */
[----:B------:R-:W-:-:S04]  /*01c0*/  UIADD3 UR16, UP0, UR5, UR28, URZ ;  /* 0x0000001c05107290 */ /* 0x000fc8000ff1e03f */
[----:B------:R-:W-:Y:S01]  /*01d0*/  ULEA.HI.X.SX32 UR17, UR5, UR29, 0x1, UP0 ;  /* 0x0000001d05117291 */ /* 0x000fe200080f0e3f */
[----:B---3--:R-:W-:Y:S11]  /*01e0*/  @P2 BRA `(.L_x_1) ;  /* 0x0000000000182947 */ /* 0x008ff60003800000 */
[----:B------:R-:W1:Y:S01]  /*01f0*/  LDS R3, [UR12+0x8] ;  /* 0x0000080cff037984 */ /* 0x000e620008000800 */
[----:B------:R-:W2:Y:S01]  /*0200*/  LDC.64 R12, c[0x0][0x210] ;  /* 0x00008400ff0c7b82 */ /* 0x000ea20000000a00 */
[----:B------:R-:W-:Y:S02]  /*0210*/  IMAD.MOV.U32 R4, RZ, RZ, 0x70 ;  /* 0x00000070ff047424 */ /* 0x000fe400078e00ff */
[----:B--2---:R2:W-:Y:S03]  /*0220*/  STS.64 [UR12], R12 ;  /* 0x0000000cff007988 */ /* 0x0045e60008000a0c */
[----:B-1----:R-:W-:-:S05]  /*0230*/  LOP3.LUT R3, R3, 0x10, R4, 0xd8, !PT ;  /* 0x0000001003037812 */ /* 0x002fca00078ed804 */
[----:B------:R2:W-:Y:S02]  /*0240*/  STS [UR12+0x8], R3 ;  /* 0x00000803ff007988 */ /* 0x0005e4000800080c */
.L_x_1:
[----:B------:R-:W-:Y:S05]  /*0250*/  BSYNC B0 ;  /* 0x0000000000007941 */ /* 0x000fea0003800000 */
.L_x_0:
[----:B------:R-:W-:Y:S04]  /*0260*/  BSSY B0, `(.L_x_2) ;  /* 0x000000a000007945 */ /* 0x000fe80003800000 */
[----:B------:R-:W-:Y:S05]  /*0270*/  @P2 BRA `(.L_x_3) ;  /* 0x0000000000202947 */ /* 0x000fea0003800000 */
[----:B--2---:R-:W1:Y:S01]  /*0280*/  LDS R3, [UR12+0x34] ;  /* 0x0000340cff037984 */ /* 0x004e620008000800 */
[----:B------:R-:W-:Y:S02]  /*0290*/  IMAD.MOV.U32 R4, RZ, RZ, 0x3f000000 ;  /* 0x3f000000ff047424 */ /* 0x000fe400078e00ff */
[----:B------:R-:W-:Y:S01]  /*02a0*/  @!P2 IMAD.MOV.U32 R5, RZ, RZ, 0x3f ;  /* 0x0000003fff05a424 */ /* 0x000fe200078e00ff */
[----:B------:R-:W2:Y:S02]  /*02b0*/  @!P2 LDS R10, [UR12+0x38] ;  /* 0x0000380cff0aa984 */ /* 0x000ea40008000800 */
[----:B-1----:R-:W-:Y:S02]  /*02c0*/  LOP3.LUT R3, R3, 0xff000000, R4, 0xb8, !PT ;  /* 0xff00000003037812 */ /* 0x002fe400078eb804 */
[----:B--2---:R-:W-:-:S03]  /*02d0*/  @!P2 LOP3.LUT R4, R10, 0xff, R5, 0xb8, !PT ;  /* 0x000000ff0a04a812 */ /* 0x004fc600078eb805 */
[----:B------:R1:W-:Y:S04]  /*02e0*/  STS [UR12+0x34], R3 ;  /* 0x00003403ff007988 */ /* 0x0003e8000800080c */
[----:B------:R1:W-:Y:S02]  /*02f0*/  @!P2 STS [UR12+0x38], R4 ;  /* 0x00003804ff00a988 */ /* 0x0003e4000800080c */
.L_x_3:
[----:B------:R-:W-:Y:S05]  /*0300*/  BSYNC B0 ;  /* 0x0000000000007941 */ /* 0x000fea0003800000 */
.L_x_2:
[----:B------:R-:W-:Y:S04]  /*0310*/  BSSY B0, `(.L_x_4) ;  /* 0x000000e000007945 */ /* 0x000fe80003800000 */
[----:B------:R-:W-:Y:S05]  /*0320*/  @P2 BRA `(.L_x_5) ;  /* 0x0000000000302947 */ /* 0x000fea0003800000 */
[----:B-1----:R-:W1:Y:S01]  /*0330*/  LDS R4, [UR12+0x34] ;  /* 0x0000340cff047984 */ /* 0x002e620008000800 */
[----:B--2---:R-:W2:Y:S03]  /*0340*/  LDC.64 R12, c[0x0][0x238] ;  /* 0x00008e00ff0c7b82 */ /* 0x004ea60000000a00 */
[----:B------:R-:W3:Y:S01]  /*0350*/  LDS R3, [UR12+0x1c] ;  /* 0x00001c0cff037984 */ /* 0x000ee20008000800 */
[C---:B--2---:R-:W-:Y:S01]  /*0360*/  SHF.L.U64.HI R10, R12.reuse, 0x1, R13 ;  /* 0x000000010c0a7819 */ /* 0x044fe2000001020d */
[----:B------:R-:W-:-:S03]  /*0370*/  IMAD.SHL.U32 R5, R12, 0x2, RZ ;  /* 0x000000020c057824 */ /* 0x000fc600078e00ff */
[--C-:B------:R-:W-:Y:S02]  /*0380*/  SHF.R.U32.HI R12, RZ, 0x4, R10.reuse ;  /* 0x00000004ff0c7819 */ /* 0x100fe4000001160a */
[----:B------:R-:W-:-:S05]  /*0390*/  SHF.R.U64 R5, R5, 0x4, R10 ;  /* 0x0000000405057819 */ /* 0x000fca000000120a */
[----:B------:R4:W-:Y:S01]  /*03a0*/  STS [UR12+0xc], R5 ;  /* 0x00000c05ff007988 */ /* 0x0009e2000800080c */
[----:B-1----:R-:W-:Y:S02]  /*03b0*/  LOP3.LUT R4, R4, 0x7, RZ, 0xb8, !PT ;  /* 0x0000000704047812 */ /* 0x002fe400078eb8ff */
[----:B---3--:R-:W-:-:S03]  /*03c0*/  LOP3.LUT R3, R3, 0xf, R12, 0xb8, !PT ;  /* 0x0000000f03037812 */ /* 0x008fc600078eb80c */
[----:B------:R4:W-:Y:S04]  /*03d0*/  STS [UR12+0x34], R4 ;  /* 0x00003404ff007988 */ /* 0x0009e8000800080c */
[----:B------:R4:W-:Y:S02]  /*03e0*/  STS [UR12+0x1c], R3 ;  /* 0x00001c03ff007988 */ /* 0x0009e4000800080c */
.L_x_5:
[----:B------:R-:W-:Y:S05]  /*03f0*/  BSYNC B0 ;  /* 0x0000000000007941 */ /* 0x000fea0003800000 */
.L_x_4:
[----:B------:R-:W-:Y:S04]  /*0400*/  BSSY B1, `(.L_x_6) ;  /* 0x000001a000017945 */ /* 0x000fe80003800000 */
[----:B------:R-:W-:Y:S04]  /*0410*/  BSSY B0, `(.L_x_7) ;  /* 0x0000015000007945 */ /* 0x000fe80003800000 */
[----:B------:R-:W-:Y:S05]  /*0420*/  @P2 BRA `(.L_x_8) ;  /* 0x0000000000202947 */ /* 0x000fea0003800000 */
[----:B-12-4-:R-:W1:Y:S02]  /*0430*/  LDS R3, [UR12+0x34] ;  /* 0x0000340cff037984 */ /* 0x016e640008000800 */
[----:B-1----:R-:W-:-:S05]  /*0440*/  LOP3.LUT R3, R3, 0x38, RZ, 0xb8, !PT ;  /* 0x0000003803037812 */ /* 0x002fca00078eb8ff */
[----:B------:R1:W-:Y:S01]  /*0450*/  STS [UR12+0x34], R3 ;  /* 0x00003403ff007988 */ /* 0x0003e2000800080c */
[----:B------:R-:W-:Y:S05]  /*0460*/  @P2 BRA `(.L_x_9) ;  /* 0x0000000000202947 */ /* 0x000fea0003800000 */
[----:B-1----:R-:W1:Y:S01]  /*0470*/  LDS R3, [UR12+0x8] ;  /* 0x0000080cff037984 */ /* 0x002e620008000800 */
[----:B------:R-:W-:-:S05]  /*0480*/  IMAD.MOV.U32 R4, RZ, RZ, 0x780 ;  /* 0x00000780ff047424 */ /* 0x000fca00078e00ff */
[----:B-1----:R-:W-:-:S05]  /*0490*/  LOP3.LUT R3, R3, 0x500, R4, 0xd8, !PT ;  /* 0x0000050003037812 */ /* 0x002fca00078ed804 */
[----:B------:R3:W-:Y:S02]  /*04a0*/  STS [UR12+0x8], R3 ;  /* 0x00000803ff007988 */ /* 0x0007e4000800080c */
.L_x_8:
[----:B------:R-:W-:Y:S05]  /*04b0*/  @P2 BRA `(.L_x_10) ;  /* 0x0000000000282947 */ /* 0x000fea0003800000 */
[----:B-1234-:R-:W1:Y:S02]  /*04c0*/  LDS R3, [UR12+0x8] ;  /* 0x0000080cff037984 */ /* 0x01ee640008000800 */
[----:B-1----:R-:W-:-:S05]  /*04d0*/  LOP3.LUT R3, R3, 0x1800, RZ, 0xb8, !PT ;  /* 0x0000180003037812 */ /* 0x002fca00078eb8ff */
[----:B------:R2:W-:Y:S02]  /*04e0*/  STS [UR12+0x8], R3 ;  /* 0x00000803ff007988 */ /* 0x0005e4000800080c */
.L_x_9:
[----:B------:R-:W-:Y:S05]  /*04f0*/  @P2 BREAK B0 ;  /* 0x0000000000002942 */ /* 0x000fea0003800000 */
[----:B------:R-:W-:Y:S05]  /*0500*/  @P2 BRA `(.L_x_11) ;  /* 0x0000000000242947 */ /* 0x000fea0003800000 */
[----:B------:R-:W3:Y:S01]  /*0510*/  LDS R4, [UR12+0x8] ;  /* 0x0000080cff047984 */ /* 0x000ee20008000800 */
[----:B-12---:R-:W-:-:S05]  /*0520*/  IMAD.MOV.U32 R3, RZ, RZ, 0x6000 ;  /* 0x00006000ff037424 */ /* 0x006fca00078e00ff */
[----:B---3--:R-:W-:-:S04]  /*0530*/  LOP3.LUT R3, R4, 0x6000, R3, 0xd8, !PT ;  /* 0x0000600004037812 */ /* 0x008fc800078ed803 */
[----:B------:R-:W-:-:S05]  /*0540*/  LOP3.LUT R3, R3, 0x400000, RZ, 0xb8, !PT ;  /* 0x0040000003037812 */ /* 0x000fca00078eb8ff */
[----:B------:R5:W-:Y:S02]  /*0550*/  STS [UR12+0x8], R3 ;  /* 0x00000803ff007988 */ /* 0x000be4000800080c */
.L_x_10:
[----:B------:R-:W-:Y:S05]  /*0560*/  BSYNC B0 ;  /* 0x0000000000007941 */ /* 0x000fea0003800000 */
.L_x_7:
[----:B-12345:R-:W1:Y:S02]  /*0570*/  @!P2 LDS R3, [UR12+0x8] ;  /* 0x0000080cff03a984 */ /* 0x03ee640008000800 */
[----:B-1----:R-:W-:-:S05]  /*0580*/  @!P2 LOP3.LUT R3, R3, 0x8000, RZ, 0xb8, !PT ;  /* 0x000080000303a812 */ /* 0x002fca00078eb8ff */
[----:B------:R3:W-:Y:S02]  /*0590*/  @!P2 STS [UR12+0x8], R3 ;  /* 0x00000803ff00a988 */ /* 0x0007e4000800080c */
.L_x_11:
[----:B------:R-:W-:Y:S05]  /*05a0*/  BSYNC B1 ;  /* 0x0000000000017941 */ /* 0x000fea0003800000 */
.L_x_6:
[----:B------:R-:W-:Y:S05]  /*05b0*/  WARPSYNC.ALL ;  /* 0x0000000000007948 */ /* 0x000fea0003800000 */
[----:B------:R-:W-:Y:S05]  /*05c0*/  @P0 BRA `(.L_x_12) ;  /* 0x0000000000280947 */ /* 0x000fea0003800000 */
[----:B-123--:R-:W1:Y:S01]  /*05d0*/  S2R R3, SR_LANEID ;  /* 0x0000000000037919 */ /* 0x00ee620000000000 */
[----:B------:R-:W-:Y:S05]  /*05e0*/  WARPSYNC.ALL ;  /* 0x0000000000007948 */ /* 0x000fea0003800000 */
[----:B-1----:R-:W-:-:S05]  /*05f0*/  IMAD.SHL.U32 R3, R3, 0x4, RZ ;  /* 0x0000000403037824 */ /* 0x002fca00078e00ff */
[----:B------:R-:W1:Y:S01]  /*0600*/  LDS R7, [R3+UR12] ;  /* 0x0000000c03077984 */ /* 0x000e620008000800 */
[----:B------:R-:W-:-:S05]  /*0610*/  IADD3 R4, P1, R3, UR16, RZ ;  /* 0x0000001003047c10 */ /* 0x000fca000ff3e0ff */
[----:B------:R-:W-:-:S05]  /*0620*/  IMAD.X R5, RZ, RZ, UR17, P1 ;  /* 0x00000011ff057e24 */ /* 0x000fca00088e06ff */
[----:B-1----:R4:W5:Y:S01]  /*0630*/  ATOMG.E.EXCH.STRONG.GPU PT, RZ, [R4], R7 ;  /* 0x0000000704ff73a8 */ /* 0x00296200041ee100 */
[----:B------:R-:W-:-:S04]  /*0640*/  DEPBAR {5,4,3,2,1,0} ;  /* 0x0000003f0000791a */ /* 0x000fc80000000000 */
[----:B------:R4:W-:Y:S01]  /*0650*/  UTMACCTL.IV [UR16] ;  /* 0x00000000100079b9 */ /* 0x0009e20008000000 */
[----:B------:R-:W-:Y:S01]  /*0660*/  NOP ;  /* 0x0000000000007918 */ /* 0x000fe20000000000 */
.L_x_12:
[----:B------:R-:W-:Y:S05]  /*0670*/  @P0 BRA `(.L_x_13) ;  /* 0x00000000000c0947 */ /* 0x000fea0003800000 */
[----:B------:R0:W-:Y:S01]  /*0680*/  UTMACMDFLUSH ;  /* 0x00000000000079b7 */ /* 0x0001e20000000000 */
[----:B------:R-:W-:Y:S05]  /*0690*/  @P0 BRA `(.L_x_13) ;  /* 0x0000000000040947 */ /* 0x000fea0003800000 */
[----:B------:R-:W-:-:S04]  /*06a0*/  DEPBAR.LE SB0, 0x0 ;  /* 0x000080000000791a */ /* 0x000fc80000000000 */
.L_x_13:
[----:B------:R-:W-:Y:S05]  /*06b0*/  WARPSYNC.ALL ;  /* 0x0000000000007948 */ /* 0x000fea0003800000 */
[----:B-----5:R-:W-:Y:S06]  /*06c0*/  BAR.SYNC.DEFER_BLOCKING 0x0 ;  /* 0x0000000000007b1d */ /* 0x020fec0000010000 */
[----:B------:R-:W-:Y:S02]  /*06d0*/  BSSY B1, `(.L_x_14) ;  /* 0x000000b000017945 */ /* 0x000fe40003800000 */
[----:B------:R-:W-:Y:S06]  /*06e0*/  BAR.SYNC.DEFER_BLOCKING 0x0 ;  /* 0x0000000000007b1d */ /* 0x000fec0000010000 */
[----:B------:R5:W-:Y:S01]  /*06f0*/  @!P0 STS [R11], RZ ;  /* 0x000000ff0b008388 */ /* 0x000be20000000800 */
[----:B------:R-:W-:Y:S01]  /*0700*/  NOP ;  /* 0x0000000000007918 */ /* 0x000fe20000000000 */
[----:B------:R-:W-:Y:S05]  /*0710*/  @P2 BRA `(.L_x_15) ;  /* 0x0000000000182947 */ /* 0x000fea0003800000 */
[----:B-123--:R-:W1:Y:S01]  /*0720*/  LDS R3, [UR12+0x8] ;  /* 0x0000080cff037984 */ /* 0x00ee620008000800 */
[----:B------:R-:W2:Y:S01]  /*0730*/  LDC.64 R12, c[0x0][0x218] ;  /* 0x00008600ff0c7b82 */ /* 0x000ea20000000a00 */
[----:B----4-:R-:W-:Y:S02]  /*0740*/  IMAD.MOV.U32 R4, RZ, RZ, 0x70 ;  /* 0x00000070ff047424 */ /* 0x010fe400078e00ff */
[----:B--2---:R2:W-:Y:S03]  /*0750*/  STS.64 [UR12], R12 ;  /* 0x0000000cff007988 */ /* 0x0045e60008000a0c */
[----:B-1----:R-:W-:-:S05]  /*0760*/  LOP3.LUT R3, R3, 0x10, R4, 0xd8, !PT ;  /* 0x0000001003037812 */ /* 0x002fca00078ed804 */
[----:B------:R2:W-:Y:S02]  /*0770*/  STS [UR12+0x8], R3 ;  /* 0x00000803ff007988 */ /* 0x0005e4000800080c */
.L_x_15:
[----:B----4-:R-:W-:Y:S05]  /*0780*/  BSYNC B1 ;  /* 0x0000000000017941 */ /* 0x010fea0003800000 */
.L_x_14:
[----:B------:R-:W-:Y:S04]  /*0790*/  BSSY B2, `(.L_x_16) ;  /* 0x000000f000027945 */ /* 0x000fe80003800000 */
[----:B------:R-:W-:Y:S04]  /*07a0*/  BSSY B1, `(.L_x_17) ;  /* 0x000000c000017945 */ /* 0x000fe80003800000 */
[----:B------:R-:W-:Y:S05]  /*07b0*/  @P2 BRA `(.L_x_18) ;  /* 0x0000000000282947 */ /* 0x000fea0003800000 */
[----:B-123--:R-:W1:Y:S01]  /*07c0*/  LDS R3, [UR12+0x34] ;  /* 0x0000340cff037984 */ /* 0x00ee620008000800 */
[----:B------:R-:W-:Y:S01]  /*07d0*/  IMAD.MOV.U32 R4, RZ, RZ, 0x3f000000 ;  /* 0x3f000000ff047424 */ /* 0x000fe200078e00ff */
[----:B------:R-:W-:Y:S05]  /*07e0*/  @P2 BREAK B1 ;  /* 0x0000000000012942 */ /* 0x000fea0003800000 */
[----:B-1----:R-:W-:-:S05]  /*07f0*/  LOP3.LUT R3, R3, 0xff000000, R4, 0xb8, !PT ;  /* 0xff00000003037812 */ /* 0x002fca00078eb804 */
[----:B------:R1:W-:Y:S01]  /*0800*/  STS [UR12+0x34], R3 ;  /* 0x00003403ff007988 */ /* 0x0003e2000800080c */
[----:B------:R-:W-:Y:S05]  /*0810*/  @P2 BRA `(.L_x_19) ;  /* 0x0000000000182947 */ /* 0x000fea0003800000 */
[----:B-1----:R-:W1:Y:S01]  /*0820*/  LDS R3, [UR12+0x38] ;  /* 0x0000380cff037984 */ /* 0x002e620008000800 */
[----:B------:R-:W-:-:S05]  /*0830*/  IMAD.MOV.U32 R4, RZ, RZ, 0x3f ;  /* 0x0000003fff047424 */ /* 0x000fca00078e00ff */
[----:B-1----:R-:W-:-:S05]  /*0840*/  LOP3.LUT R3, R3, 0xff, R4, 0xb8, !PT ;  /* 0x000000ff03037812 */ /* 0x002fca00078eb804 */
[----:B------:R4:W-:Y:S02]  /*0850*/  STS [UR12+0x38], R3 ;  /* 0x00003803ff007988 */ /* 0x0009e4000800080c */
.L_x_18:
[----:B------:R-:W-:Y:S05]  /*0860*/  BSYNC B1 ;  /* 0x0000000000017941 */ /* 0x000fea0003800000 */
.L_x_17:
[----:B------:R1:W-:Y:S02]  /*0870*/  @!P2 STS [UR12+0x20], R9 ;  /* 0x00002009ff00a988 */ /* 0x0003e4000800080c */
.L_x_19:
[----:B------:R-:W-:Y:S05]  /*0880*/  BSYNC B2 ;  /* 0x0000000000027941 */ /* 0x000fea0003800000 */
.L_x_16:
[----:B------:R-:W-:Y:S05]  /*0890*/  WARPSYNC.ALL ;  /* 0x0000000000007948 */ /* 0x000fea0003800000 */
[----:B-1234-:R-:W1:Y:S01]  /*08a0*/  LDC R3, c[0x0][0x22c] ;  /* 0x00008b00ff037b82 */ /* 0x01ee620000000800 */
[----:B------:R-:W-:Y:S01]  /*08b0*/  BSSY B2, `(.L_x_20) ;  /* 0x0000010000027945 */ /* 0x000fe20003800000 */
[----:B-1----:R-:W-:-:S05]  /*08c0*/  VIADD R3, R3, 0xffffffff ;  /* 0xffffffff03037836 */ /* 0x002fca0000000000 */
[----:B------:R1:W-:Y:S01]  /*08d0*/  @!P2 STS [UR12+0x24], R3 ;  /* 0x00002403ff00a988 */ /* 0x0003e2000800080c */
[----:B------:R-:W-:Y:S05]  /*08e0*/  @P2 BRA `(.L_x_21) ;  /* 0x0000000000302947 */ /* 0x000fea0003800000 */
[----:B------:R-:W2:Y:S01]  /*08f0*/  LDS R5, [UR12+0x34] ;  /* 0x0000340cff057984 */ /* 0x000ea20008000800 */
[----:B------:R-:W3:Y:S03]  /*0900*/  LDC.64 R12, c[0x0][0x240] ;  /* 0x00009000ff0c7b82 */ /* 0x000ee60000000a00 */
[----:B------:R-:W4:Y:S01]  /*0910*/  LDS R4, [UR12+0x1c] ;  /* 0x00001c0cff047984 */ /* 0x000f220008000800 */
[C---:B---3--:R-:W-:Y:S01]  /*0920*/  SHF.L.U64.HI R10, R12.reuse, 0x1, R13 ;  /* 0x000000010c0a7819 */ /* 0x048fe2000001020d */
[----:B------:R-:W-:-:S03]  /*0930*/  IMAD.SHL.U32 R7, R12, 0x2, RZ ;  /* 0x000000020c077824 */ /* 0x000fc600078e00ff */
[--C-:B------:R-:W-:Y:S02]  /*0940*/  SHF.R.U32.HI R9, RZ, 0x4, R10.reuse ;  /* 0x00000004ff097819 */ /* 0x100fe4000001160a */
[----:B------:R-:W-:-:S05]  /*0950*/  SHF.R.U64 R7, R7, 0x4, R10 ;  /* 0x0000000407077819 */ /* 0x000fca000000120a */
[----:B------:R3:W-:Y:S01]  /*0960*/  STS [UR12+0xc], R7 ;  /* 0x00000c07ff007988 */ /* 0x0007e2000800080c */
[----:B--2---:R-:W-:Y:S02]  /*0970*/  LOP3.LUT R5, R5, 0x7, RZ, 0xb8, !PT ;  /* 0x0000000705057812 */ /* 0x004fe400078eb8ff */
[----:B----4-:R-:W-:-:S03]  /*0980*/  LOP3.LUT R4, R4, 0xf, R9, 0xb8, !PT ;  /* 0x0000000f04047812 */ /* 0x010fc600078eb809 */
[----:B------:R3:W-:Y:S04]  /*0990*/  STS [UR12+0x34], R5 ;  /* 0x00003405ff007988 */ /* 0x0007e8000800080c */
[----:B------:R3:W-:Y:S02]  /*09a0*/  STS [UR12+0x1c], R4 ;  /* 0x00001c04ff007988 */ /* 0x0007e4000800080c */
.L_x_21:
[----:B------:R-:W-:Y:S05]  /*09b0*/  BSYNC B2 ;  /* 0x0000000000027941 */ /* 0x000fea0003800000 */
.L_x_20:
[----:B------:R-:W-:Y:S04]  /*09c0*/  BSSY B3, `(.L_x_22) ;  /* 0x000001a000037945 */ /* 0x000fe80003800000 */
[----:B------:R-:W-:Y:S04]  /*09d0*/  BSSY B2, `(.L_x_23) ;  /* 0x0000015000027945 */ /* 0x000fe80003800000 */
[----:B------:R-:W-:Y:S05]  /*09e0*/  @P2 BRA `(.L_x_24) ;  /* 0x0000000000202947 */ /* 0x000fea0003800000 */
[----:B---3--:R-:W2:Y:S02]  /*09f0*/  LDS R4, [UR12+0x34] ;  /* 0x0000340cff047984 */ /* 0x008ea40008000800 */
[----:B--2---:R-:W-:-:S05]  /*0a00*/  LOP3.LUT R4, R4, 0x38, RZ, 0xb8, !PT ;  /* 0x0000003804047812 */ /* 0x004fca00078eb8ff */
[----:B------:R2:W-:Y:S01]  /*0a10*/  STS [UR12+0x34], R4 ;  /* 0x00003404ff007988 */ /* 0x0005e2000800080c */
[----:B------:R-:W-:Y:S05]  /*0a20*/  @P2 BRA `(.L_x_25) ;  /* 0x0000000000202947 */ /* 0x000fea0003800000 */
[----:B--2---:R-:W2:Y:S01]  /*0a30*/  LDS R4, [UR12+0x8] ;  /* 0x0000080cff047984 */ /* 0x004ea20008000800 */
[----:B------:R-:W-:-:S05]  /*0a40*/  IMAD.MOV.U32 R5, RZ, RZ, 0x780 ;  /* 0x00000780ff057424 */ /* 0x000fca00078e00ff */
[----:B--2---:R-:W-:-:S05]  /*0a50*/  LOP3.LUT R4, R4, 0x500, R5, 0xd8, !PT ;  /* 0x0000050004047812 */ /* 0x004fca00078ed805 */
[----:B------:R2:W-:Y:S02]  /*0a60*/  STS [UR12+0x8], R4 ;  /* 0x00000804ff007988 */ /* 0x0005e4000800080c */
.L_x_24:
[----:B------:R-:W-:Y:S05]  /*0a70*/  @P2 BRA `(.L_x_26) ;  /* 0x0000000000282947 */ /* 0x000fea0003800000 */
[----:B--23--:R-:W2:Y:S02]  /*0a80*/  LDS R4, [UR12+0x8] ;  /* 0x0000080cff047984 */ /* 0x00cea40008000800 */
[----:B--2---:R-:W-:-:S05]  /*0a90*/  LOP3.LUT R4, R4, 0x1800, RZ, 0xb8, !PT ;  /* 0x0000180004047812 */ /* 0x004fca00078eb8ff */
[----:B------:R3:W-:Y:S02]  /*0aa0*/  STS [UR12+0x8], R4 ;  /* 0x00000804ff007988 */ /* 0x0007e4000800080c */
.L_x_25:
[----:B------:R-:W-:Y:S05]  /*0ab0*/  @P2 BREAK B2 ;  /* 0x0000000000022942 */ /* 0x000fea0003800000 */
[----:B------:R-:W-:Y:S05]  /*0ac0*/  @P2 BRA `(.L_x_27) ;  /* 0x0000000000242947 */ /* 0x000fea0003800000 */
[----:B--23--:R-:W2:Y:S01]  /*0ad0*/  LDS R4, [UR12+0x8] ;  /* 0x0000080cff047984 */ /* 0x00cea20008000800 */
[----:B------:R-:W-:-:S05]  /*0ae0*/  IMAD.MOV.U32 R5, RZ, RZ, 0x6000 ;  /* 0x00006000ff057424 */ /* 0x000fca00078e00ff */
[----:B--2---:R-:W-:-:S04]  /*0af0*/  LOP3.LUT R4, R4, 0x6000, R5, 0xd8, !PT ;  /* 0x0000600004047812 */ /* 0x004fc800078ed805 */
[----:B------:R-:W-:-:S05]  /*0b00*/  LOP3.LUT R4, R4, 0x400000, RZ, 0xb8, !PT ;  /* 0x0040000004047812 */ /* 0x000fca00078eb8ff */
[----:B------:R4:W-:Y:S02]  /*0b10*/  STS [UR12+0x8], R4 ;  /* 0x00000804ff007988 */ /* 0x0009e4000800080c */
.L_x_26:
[----:B------:R-:W-:Y:S05]  /*0b20*/  BSYNC B2 ;  /* 0x0000000000027941 */ /* 0x000fea0003800000 */
.L_x_23:
[----:B--234-:R-:W2:Y:S02]  /*0b30*/  @!P2 LDS R4, [UR12+0x8] ;  /* 0x0000080cff04a984 */ /* 0x01cea40008000800 */
[----:B--2---:R-:W-:-:S05]  /*0b40*/  @!P2 LOP3.LUT R4, R4, 0x8000, RZ, 0xb8, !PT ;  /* 0x000080000404a812 */ /* 0x004fca00078eb8ff */
[----:B------:R4:W-:Y:S02]  /*0b50*/  @!P2 STS [UR12+0x8], R4 ;  /* 0x00000804ff00a988 */ /* 0x0009e4000800080c */
.L_x_27:
[----:B------:R-:W-:Y:S05]  /*0b60*/  BSYNC B3 ;  /* 0x0000000000037941 */ /* 0x000fea0003800000 */
.L_x_22:
[----:B------:R-:W-:Y:S05]  /*0b70*/  WARPSYNC.ALL ;  /* 0x0000000000007948 */ /* 0x000fea0003800000 */
[----:B------:R-:W-:-:S04]  /*0b80*/  UIADD3 UR19, UR5, 0x80, URZ ;  /* 0x0000008005137890 */ /* 0x000fc8000fffe03f */
[----:B------:R-:W-:-:S04]  /*0b90*/  UIADD3 UR18, UP0, UR19, UR28, URZ ;  /* 0x0000001c13127290 */ /* 0x000fc8000ff1e03f */
[----:B------:R-:W-:Y:S01]  /*0ba0*/  ULEA.HI.X.SX32 UR19, UR19, UR29, 0x1, UP0 ;  /* 0x0000001d13137291 */ /* 0x000fe200080f0e3f */
[----:B------:R-:W-:Y:S11]  /*0bb0*/  @P0 BRA `(.L_x_28) ;  /* 0x0000000000280947 */ /* 0x000ff60003800000 */
[----:B--234-:R-:W2:Y:S01]  /*0bc0*/  S2R R4, SR_LANEID ;  /* 0x0000000000047919 */ /* 0x01cea20000000000 */
[----:B------:R-:W-:Y:S05]  /*0bd0*/  WARPSYNC.ALL ;  /* 0x0000000000007948 */ /* 0x000fea0003800000 */
[----:B--2---:R-:W-:-:S05]  /*0be0*/  IMAD.SHL.U32 R9, R4, 0x4, RZ ;  /* 0x0000000404097824 */ /* 0x004fca00078e00ff */
[----:B------:R-:W2:Y:S01]  /*0bf0*/  LDS R7, [R9+UR12] ;  /* 0x0000000c09077984 */ /* 0x000ea20008000800 */
[----:B------:R-:W-:-:S05]  /*0c00*/  IADD3 R4, P1, R9, UR18, RZ ;  /* 0x0000001209047c10 */ /* 0x000fca000ff3e0ff */
[----:B------:R-:W-:-:S05]  /*0c10*/  IMAD.X R5, RZ, RZ, UR19, P1 ;  /* 0x00000013ff057e24 */ /* 0x000fca00088e06ff */
[----:B--2---:R2:W3:Y:S01]  /*0c20*/  ATOMG.E.EXCH.STRONG.GPU PT, RZ, [R4], R7 ;  /* 0x0000000704ff73a8 */ /* 0x0044e200041ee100 */
[----:B------:R-:W-:-:S04]  /*0c30*/  DEPBAR {5,4,3,2,1,0} ;  /* 0x0000003f0000791a */ /* 0x000fc80000000000 */
[----:B------:R2:W-:Y:S01]  /*0c40*/  UTMACCTL.IV [UR18] ;  /* 0x00000000120079b9 */ /* 0x0005e20008000000 */
[----:B------:R-:W-:Y:S01]  /*0c50*/  NOP ;  /* 0x0000000000007918 */ /* 0x000fe20000000000 */
.L_x_28:
[----:B------:R-:W-:Y:S05]  /*0c60*/  @P0 BRA `(.L_x_29) ;  /* 0x00000000000c0947 */ /* 0x000fea0003800000 */
[----:B------:R0:W-:Y:S01]  /*0c70*/  UTMACMDFLUSH ;  /* 0x00000000000079b7 */ /* 0x0001e20000000000 */
[----:B------:R-:W-:Y:S05]  /*0c80*/  @P0 BRA `(.L_x_29) ;  /* 0x0000000000040947 */ /* 0x000fea0003800000 */
[----:B------:R-:W-:-:S04]  /*0c90*/  DEPBAR.LE SB0, 0x0 ;  /* 0x000080000000791a */ /* 0x000fc80000000000 */
.L_x_29:
[----:B------:R-:W-:Y:S05]  /*0ca0*/  WARPSYNC.ALL ;  /* 0x0000000000007948 */ /* 0x000fea0003800000 */
[----:B---3--:R-:W-:Y:S06]  /*0cb0*/  BAR.SYNC.DEFER_BLOCKING 0x0 ;  /* 0x0000000000007b1d */ /* 0x008fec0000010000 */
[----:B------:R-:W-:Y:S02]  /*0cc0*/  BSSY B3, `(.L_x_30) ;  /* 0x000000b000037945 */ /* 0x000fe40003800000 */
[----:B------:R-:W-:Y:S06]  /*0cd0*/  BAR.SYNC.DEFER_BLOCKING 0x0 ;  /* 0x0000000000007b1d */ /* 0x000fec0000010000 */
[----:B------:R3:W-:Y:S01]  /*0ce0*/  @!P0 STS [R11], RZ ;  /* 0x000000ff0b008388 */ /* 0x0007e20000000800 */
[----:B------:R-:W-:Y:S01]  /*0cf0*/  NOP ;  /* 0x0000000000007918 */ /* 0x000fe20000000000 */
[----:B------:R-:W-:Y:S05]  /*0d00*/  @P2 BRA `(.L_x_31) ;  /* 0x0000000000182947 */ /* 0x000fea0003800000 */
[----:B--2-4-:R-:W2:Y:S01]  /*0d10*/  LDS R4, [UR12+0x8] ;  /* 0x0000080cff047984 */ /* 0x014ea20008000800 */
[----:B---3-5:R-:W3:Y:S01]  /*0d20*/  LDC.64 R10, c[0x0][0x220] ;  /* 0x00008800ff0a7b82 */ /* 0x028ee20000000a00 */
[----:B------:R-:W-:Y:S02]  /*0d30*/  IMAD.MOV.U32 R5, RZ, RZ, 0x70 ;  /* 0x00000070ff057424 */ /* 0x000fe400078e00ff */
[----:B---3--:R3:W-:Y:S03]  /*0d40*/  STS.64 [UR12], R10 ;  /* 0x0000000aff007988 */ /* 0x0087e60008000a0c */
[----:B--2---:R-:W-:-:S05]  /*0d50*/  LOP3.LUT R4, R4, 0x10, R5, 0xd8, !PT ;  /* 0x0000001004047812 */ /* 0x004fca00078ed805 */
[----:B------:R3:W-:Y:S02]  /*0d60*/  STS [UR12+0x8], R4 ;  /* 0x00000804ff007988 */ /* 0x0007e4000800080c */
.L_x_31:
[----:B--2---:R-:W-:Y:S05]  /*0d70*/  BSYNC B3 ;  /* 0x0000000000037941 */ /* 0x004fea0003800000 */
.L_x_30:
[----:B------:R-:W-:Y:S04]  /*0d80*/  BSSY B4, `(.L_x_32) ;  /* 0x0000011000047945 */ /* 0x000fe80003800000 */
[----:B------:R-:W-:Y:S04]  /*0d90*/  BSSY B3, `(.L_x_33) ;  /* 0x000000e000037945 */ /* 0x000fe80003800000 */
[----:B------:R-:W-:Y:S05]  /*0da0*/  @P2 BRA `(.L_x_34) ;  /* 0x0000000000242947 */ /* 0x000fea0003800000 */
[----:B---34-:R-:W2:Y:S01]  /*0db0*/  LDS R4, [UR12+0x34] ;  /* 0x0000340cff047984 */ /* 0x018ea20008000800 */
[----:B------:R-:W-:-:S05]  /*0dc0*/  IMAD.MOV.U32 R5, RZ, RZ, 0x3f000000 ;  /* 0x3f000000ff057424 */ /* 0x000fca00078e00ff */
[----:B--2---:R-:W-:-:S05]  /*0dd0*/  LOP3.LUT R4, R4, 0xff000000, R5, 0xb8, !PT ;  /* 0xff00000004047812 */ /* 0x004fca00078eb805 */
[----:B------:R2:W-:Y:S01]  /*0de0*/  STS [UR12+0x34], R4 ;  /* 0x00003404ff007988 */ /* 0x0005e2000800080c */
[----:B------:R-:W-:Y:S05]  /*0df0*/  @P2 BRA `(.L_x_35) ;  /* 0x00000000001c2947 */ /* 0x000fea0003800000 */
[----:B--2---:R-:W2:Y:S01]  /*0e00*/  LDS R4, [UR12+0x38] ;  /* 0x0000380cff047984 */ /* 0x004ea20008000800 */
[----:B------:R-:W-:-:S05]  /*0e10*/  IMAD.MOV.U32 R5, RZ, RZ, 0x3f ;  /* 0x0000003fff057424 */ /* 0x000fca00078e00ff */
[----:B--2---:R-:W-:-:S05]  /*0e20*/  LOP3.LUT R4, R4, 0xff, R5, 0xb8, !PT ;  /* 0x000000ff04047812 */ /* 0x004fca00078eb805 */
[----:B------:R2:W-:Y:S02]  /*0e30*/  STS [UR12+0x38], R4 ;  /* 0x00003804ff007988 */ /* 0x0005e4000800080c */
.L_x_34:
[----:B------:R-:W-:Y:S05]  /*0e40*/  @P2 BREAK B3 ;  /* 0x0000000000032942 */ /* 0x000fea0003800000 */
[----:B------:R-:W-:Y:S05]  /*0e50*/  @P2 BRA `(.L_x_36) ;  /* 0x00000000000c2947 */ /* 0x000fea0003800000 */
[----:B------:R1:W-:Y:S02]  /*0e60*/  STS [UR12+0x20], R3 ;  /* 0x00002003ff007988 */ /* 0x0003e4000800080c */
.L_x_35:
[----:B------:R-:W-:Y:S05]  /*0e70*/  BSYNC B3 ;  /* 0x0000000000037941 */ /* 0x000fea0003800000 */
.L_x_33:
[----:B------:R1:W-:Y:S02]  /*0e80*/  @!P2 STS [UR12+0x24], R2 ;  /* 0x00002402ff00a988 */ /* 0x0003e4000800080c */
.L_x_36:
[----:B------:R-:W-:Y:S05]  /*0e90*/  BSYNC B4 ;  /* 0x0000000000047941 */ /* 0x000fea0003800000 */
.L_x_32:
[----:B------:R-:W-:Y:S05]  /*0ea0*/  WARPSYNC.ALL ;  /* 0x0000000000007948 */ /* 0x000fea0003800000 */
[----:B------:R-:W-:Y:S04]  /*0eb0*/  BSSY B4, `(.L_x_37) ;  /* 0x000000e000047945 */ /* 0x000fe80003800000 */
[----:B------:R-:W-:Y:S05]  /*0ec0*/  @P2 BRA `(.L_x_38) ;  /* 0x0000000000302947 */ /* 0x000fea0003800000 */
[----:B-1----:R-:W1:Y:S01]  /*0ed0*/  LDS R3, [UR12+0x34] ;  /* 0x0000340cff037984 */ /* 0x002e620008000800 */
[----:B--234-:R-:W2:Y:S03]  /*0ee0*/  LDC.64 R4, c[0x0][0x248] ;  /* 0x00009200ff047b82 */ /* 0x01cea60000000a00 */
        /* <DEDUP_REMOVED lines=10> */
.L_x_38:
[----:B------:R-:W-:Y:S05]  /*0f90*/  BSYNC B4 ;  /* 0x0000000000047941 */ /* 0x000fea0003800000 */
.L_x_37:
[----:B------:R-:W-:Y:S04]  /*0fa0*/  BSSY B4, `(.L_x_39) ;  /* 0x000001a000047945 */ /* 0x000fe80003800000 */
[----:B------:R-:W-:Y:S04]  /*0fb0*/  BSSY B5, `(.L_x_40) ;  /* 0x0000015000057945 */ /* 0x000fe80003800000 */
[----:B------:R-:W-:Y:S05]  /*0fc0*/  @P2 BRA `(.L_x_41) ;  /* 0x0000000000202947 */ /* 0x000fea0003800000 */
[----:B-12---:R-:W1:Y:S02]  /*0fd0*/  LDS R2, [UR12+0x34] ;  /* 0x0000340cff027984 */ /* 0x006e640008000800 */
[----:B-1----:R-:W-:-:S05]  /*0fe0*/  LOP3.LUT R2, R2, 0x38, RZ, 0xb8, !PT ;  /* 0x0000003802027812 */ /* 0x002fca00078eb8ff */
[----:B------:R1:W-:Y:S01]  /*0ff0*/  STS [UR12+0x34], R2 ;  /* 0x00003402ff007988 */ /* 0x0003e2000800080c */
[----:B------:R-:W-:Y:S05]  /*1000*/  @P2 BRA `(.L_x_42) ;  /* 0x0000000000202947 */ /* 0x000fea0003800000 */
[----:B-1----:R-:W1:Y:S01]  /*1010*/  LDS R2, [UR12+0x8] ;  /* 0x0000080cff027984 */ /* 0x002e620008000800 */
[----:B------:R-:W-:-:S05]  /*1020*/  IMAD.MOV.U32 R3, RZ, RZ, 0x780 ;  /* 0x00000780ff037424 */ /* 0x000fca00078e00ff */
[----:B-1----:R-:W-:-:S05]  /*1030*/  LOP3.LUT R2, R2, 0x500, R3, 0xd8, !PT ;  /* 0x0000050002027812 */ /* 0x002fca00078ed803 */
[----:B------:R1:W-:Y:S02]  /*1040*/  STS [UR12+0x8], R2 ;  /* 0x00000802ff007988 */ /* 0x0003e4000800080c */
.L_x_41:
[----:B------:R-:W-:Y:S05]  /*1050*/  @P2 BRA `(.L_x_43) ;  /* 0x0000000000282947 */ /* 0x000fea0003800000 */
[----:B-12---:R-:W1:Y:S02]  /*1060*/  LDS R2, [UR12+0x8] ;  /* 0x0000080cff027984 */ /* 0x006e640008000800 */
[----:B-1----:R-:W-:-:S05]  /*1070*/  LOP3.LUT R2, R2, 0x1800, RZ, 0xb8, !PT ;  /* 0x0000180002027812 */ /* 0x002fca00078eb8ff */
[----:B------:R2:W-:Y:S02]  /*1080*/  STS [UR12+0x8], R2 ;  /* 0x00000802ff007988 */ /* 0x0005e4000800080c */
.L_x_42:
[----:B------:R-:W-:Y:S05]  /*1090*/  @P2 BREAK B5 ;  /* 0x0000000000052942 */ /* 0x000fea0003800000 */
[----:B------:R-:W-:Y:S05]  /*10a0*/  @P2 BRA `(.L_x_44) ;  /* 0x0000000000242947 */ /* 0x000fea0003800000 */
[----:B-12---:R-:W1:Y:S01]  /*10b0*/  LDS R2, [UR12+0x8] ;  /* 0x0000080cff027984 */ /* 0x006e620008000800 */
[----:B------:R-:W-:-:S05]  /*10c0*/  IMAD.MOV.U32 R3, RZ, RZ, 0x6000 ;  /* 0x00006000ff037424 */ /* 0x000fca00078e00ff */
[----:B-1----:R-:W-:-:S04]  /*10d0*/  LOP3.LUT R2, R2, 0x6000, R3, 0xd8, !PT ;  /* 0x0000600002027812 */ /* 0x002fc800078ed803 */
[----:B------:R-:W-:-:S05]  /*10e0*/  LOP3.LUT R2, R2, 0x400000, RZ, 0xb8, !PT ;  /* 0x0040000002027812 */ /* 0x000fca00078eb8ff */
[----:B------:R1:W-:Y:S02]  /*10f0*/  STS [UR12+0x8], R2 ;  /* 0x00000802ff007988 */ /* 0x0003e4000800080c */
.L_x_43:
[----:B------:R-:W-:Y:S05]  /*1100*/  BSYNC B5 ;  /* 0x0000000000057941 */ /* 0x000fea0003800000 */
.L_x_40:
[----:B-12---:R-:W1:Y:S02]  /*1110*/  @!P2 LDS R2, [UR12+0x8] ;  /* 0x0000080cff02a984 */ /* 0x006e640008000800 */
[----:B-1----:R-:W-:-:S05]  /*1120*/  @!P2 LOP3.LUT R2, R2, 0x8000, RZ, 0xb8, !PT ;  /* 0x000080000202a812 */ /* 0x002fca00078eb8ff */
[----:B------:R1:W-:Y:S02]  /*1130*/  @!P2 STS [UR12+0x8], R2 ;  /* 0x00000802ff00a988 */ /* 0x0003e4000800080c */
.L_x_44:
[----:B------:R-:W-:Y:S05]  /*1140*/  BSYNC B4 ;  /* 0x0000000000047941 */ /* 0x000fea0003800000 */
.L_x_39:
[----:B------:R-:W-:Y:S05]  /*1150*/  WARPSYNC.ALL ;  /* 0x0000000000007948 */ /* 0x000fea0003800000 */
[----:B------:R-:W-:Y:S01]  /*1160*/  UIADD3 UR5, UR5, 0x100, URZ ;  /* 0x0000010005057890 */ /* 0x000fe2000fffe03f */
[----:B------:R-:W-:Y:S02]  /*1170*/  ISETP.GE.AND P1, PT, R8, 0x1, PT ;  /* 0x000000010800780c */ /* 0x000fe40003f26270 */
[----:B------:R-:W-:Y:S02]  /*1180*/  CS2R R24, SRZ ;  /* 0x0000000000187805 */ /* 0x000fe4000001ff00 */
[----:B------:R-:W-:Y:S01]  /*1190*/  CS2R R26, SRZ ;  /* 0x00000000001a7805 */ /* 0x000fe2000001ff00 */
[----:B------:R-:W-:Y:S01]  /*11a0*/  UIADD3 UR28, UP0, UR5, UR28, URZ ;  /* 0x0000001c051c7290 */ /* 0x000fe2000ff1e03f */
[----:B------:R-:W-:-:S02]  /*11b0*/  CS2R R28, SRZ ;  /* 0x00000000001c7805 */ /* 0x000fc4000001ff00 */
[----:B------:R-:W-:Y:S01]  /*11c0*/  CS2R R30, SRZ ;  /* 0x00000000001e7805 */ /* 0x000fe2000001ff00 */
[----:B------:R-:W-:Y:S01]  /*11d0*/  IMAD.MOV.U32 R32, RZ, RZ, RZ ;  /* 0x000000ffff207224 */ /* 0x000fe200078e00ff */
[----:B------:R-:W-:Y:S01]  /*11e0*/  ULEA.HI.X.SX32 UR29, UR5, UR29, 0x1, UP0 ;  /* 0x0000001d051d7291 */ /* 0x000fe200080f0e3f */
[----:B------:R-:W-:Y:S11]  /*11f0*/  @P0 BRA `(.L_x_45) ;  /* 0x0000000000280947 */ /* 0x000ff60003800000 */
[----:B-12---:R-:W3:Y:S01]  /*1200*/  S2R R2, SR_LANEID ;  /* 0x0000000000027919 */ /* 0x006ee20000000000 */
[----:B------:R-:W-:Y:S05]  /*1210*/  WARPSYNC.ALL ;  /* 0x0000000000007948 */ /* 0x000fea0003800000 */
[----:B---34-:R-:W-:-:S05]  /*1220*/  IMAD.SHL.U32 R4, R2, 0x4, RZ ;  /* 0x0000000402047824 */ /* 0x018fca00078e00ff */
[----:B------:R-:W1:Y:S01]  /*1230*/  LDS R5, [R4+UR12] ;  /* 0x0000000c04057984 */ /* 0x000e620008000800 */
[----:B------:R-:W-:-:S05]  /*1240*/  IADD3 R2, P3, R4, UR28, RZ ;  /* 0x0000001c04027c10 */ /* 0x000fca000ff7e0ff */
[----:B------:R-:W-:-:S05]  /*1250*/  IMAD.X R3, RZ, RZ, UR29, P3 ;  /* 0x0000001dff037e24 */ /* 0x000fca00098e06ff */
[----:B-1----:R1:W2:Y:S01]  /*1260*/  ATOMG.E.EXCH.STRONG.GPU PT, RZ, [R2], R5 ;  /* 0x0000000502ff73a8 */ /* 0x0022a200041ee100 */
[----:B------:R-:W-:-:S04]  /*1270*/  DEPBAR {5,4,3,2,1,0} ;  /* 0x0000003f0000791a */ /* 0x000fc80000000000 */
[----:B------:R1:W-:Y:S01]  /*1280*/  UTMACCTL.IV [UR28] ;  /* 0x000000001c0079b9 */ /* 0x0003e20008000000 */
[----:B------:R-:W-:Y:S01]  /*1290*/  NOP ;  /* 0x0000000000007918 */ /* 0x000fe20000000000 */
.L_x_45:
[----:B------:R-:W-:Y:S05]  /*12a0*/  @P0 BRA `(.L_x_46) ;  /* 0x00000000000c0947 */ /* 0x000fea0003800000 */
[----:B------:R0:W-:Y:S01]  /*12b0*/  UTMACMDFLUSH ;  /* 0x00000000000079b7 */ /* 0x0001e20000000000 */
[----:B------:R-:W-:Y:S05]  /*12c0*/  @P0 BRA `(.L_x_46) ;  /* 0x0000000000040947 */ /* 0x000fea0003800000 */
[----:B------:R-:W-:-:S04]  /*12d0*/  DEPBAR.LE SB0, 0x0 ;  /* 0x000080000000791a */ /* 0x000fc80000000000 */
.L_x_46:
[----:B------:R-:W-:Y:S05]  /*12e0*/  WARPSYNC.ALL ;  /* 0x0000000000007948 */ /* 0x000fea0003800000 */
[----:B--2---:R-:W-:Y:S01]  /*12f0*/  BAR.SYNC.DEFER_BLOCKING 0x0 ;  /* 0x0000000000007b1d */ /* 0x004fe20000010000 */
[----:B------:R-:W-:Y:S01]  /*1300*/  USHF.L.U32 UR23, UR30, 0x6, URZ ;  /* 0x000000061e177899 */ /* 0x000fe2000800063f */
[----:B------:R-:W-:Y:S01]  /*1310*/  IMAD.MOV.U32 R33, RZ, RZ, RZ ;  /* 0x000000ffff217224 */ /* 0x000fe200078e00ff */
[----:B------:R-:W-:Y:S01]  /*1320*/  USHF.L.U32 UR27, UR15, 0x6, URZ ;  /* 0x000000060f1b7899 */ /* 0x000fe2000800063f */
[----:B------:R-:W-:Y:S02]  /*1330*/  CS2R R34, SRZ ;  /* 0x0000000000227805 */ /* 0x000fe4000001ff00 */
[----:B------:R-:W-:Y:S01]  /*1340*/  CS2R R36, SRZ ;  /* 0x0000000000247805 */ /* 0x000fe2000001ff00 */
[----:B------:R-:W-:Y:S01]  /*1350*/  VOTEU.ALL UP0, P2 ;  /* 0x00000000003f7886 */ /* 0x000fe20001000000 */
[----:B------:R-:W-:Y:S01]  /*1360*/  UMOV UR6, 0x1 ;  /* 0x0000000100067882 */ /* 0x000fe20000000000 */
[----:B------:R-:W-:Y:S01]  /*1370*/  VOTEU.ALL UP1, P2 ;  /* 0x00000000003f7886 */ /* 0x000fe20001020000 */
[----:B------:R-:W-:Y:S01]  /*1380*/  VOTEU.ALL UP2, P2 ;  /* 0x00000000003f7886 */ /* 0x000fe20001040000 */
[----:B------:R-:W-:Y:S01]  /*1390*/  CS2R R38, SRZ ;  /* 0x0000000000267805 */ /* 0x000fe2000001ff00 */
[----:B------:R-:W-:-:S04]  /*13a0*/  @!UP0 UIADD3 UR8, -UR6, 0x100000, URZ ;  /* 0x0010000006088890 */ /* 0x000fc8000fffe13f */
[----:B------:R-:W-:Y:S02]  /*13b0*/  @!UP0 USHF.L.U32 UR9, UR8, 0xb, URZ ;  /* 0x0000000b08098899 */ /* 0x000fe4000800063f */
[----:B------:R-:W-:Y:S01]  /*13c0*/  @!UP0 USHF.L.U32 UR8, UR8, 0x1, URZ ;  /* 0x0000000108088899 */ /* 0x000fe2000800063f */
        /* <DEDUP_REMOVED lines=9> */
[----:B------:R-:W-:Y:S01]  /*1460*/  VOTEU.ALL UP0, P2 ;  /* 0x00000000003f7886 */ /* 0x000fe20001000000 */
[----:B------:R-:W-:Y:S02]  /*1470*/  CS2R R46, SRZ ;  /* 0x00000000002e7805 */ /* 0x000fe4000001ff00 */
[----:B------:R-:W-:Y:S02]  /*1480*/  CS2R R48, SRZ ;  /* 0x0000000000307805 */ /* 0x000fe4000001ff00 */
[----:B------:R-:W-:Y:S02]  /*1490*/  CS2R R50, SRZ ;  /* 0x0000000000327805 */ /* 0x000fe4000001ff00 */
[----:B------:R-:W-:-:S02]  /*14a0*/  CS2R R52, SRZ ;  /* 0x0000000000347805 */ /* 0x000fc4000001ff00 */
[----:B------:R-:W-:Y:S01]  /*14b0*/  CS2R R54, SRZ ;  /* 0x0000000000367805 */ /* 0x000fe2000001ff00 */
[----:B------:R-:W2:Y:S02]  /*14c0*/  FENCE.VIEW.ASYNC.S ;  /* 0x00000000000073c6 */ /* 0x000ea40000000000 */
[----:B--2---:R2:W4:Y:S02]  /*14d0*/  @!UP0 SYNCS.EXCH.64 URZ, [UR12+0x18000], UR8 ;  /* 0x018000080c3f85b2 */ /* 0x0045240008000100 */
[----:B----4-:R-:W-:Y:S06]  /*14e0*/  BAR.SYNC.DEFER_BLOCKING 0x0 ;  /* 0x0000000000007b1d */ /* 0x010fec0000010000 */
[----:B------:R2:W4:Y:S02]  /*14f0*/  @!UP1 SYNCS.EXCH.64 URZ, [UR12+0x18008], UR10 ;  /* 0x0180080a0c3f95b2 */ /* 0x0005240008000100 */
[----:B----4-:R-:W-:Y:S06]  /*1500*/  BAR.SYNC.DEFER_BLOCKING 0x0 ;  /* 0x0000000000007b1d */ /* 0x010fec0000010000 */
[----:B------:R2:W4:Y:S01]  /*1510*/  @!UP2 SYNCS.EXCH.64 URZ, [UR12+0x18010], UR6 ;  /* 0x018010060c3fa5b2 */ /* 0x0005220008000100 */
[----:B------:R-:W-:Y:S05]  /*1520*/  @!P1 BRA `(.L_x_47) ;  /* 0x0000000400949947 */ /* 0x000fea0003800000 */
[----:B-1----:R-:W-:Y:S02]  /*1530*/  SHF.R.U32.HI R2, RZ, 0x5, R0 ;  /* 0x00000005ff027819 */ /* 0x002fe40000011600 */
[----:B------:R-:W-:Y:S02]  /*1540*/  CS2R R24, SRZ ;  /* 0x0000000000187805 */ /* 0x000fe4000001ff00 */
[----:B------:R-:W-:Y:S02]  /*1550*/  CS2R R26, SRZ ;  /* 0x00000000001a7805 */ /* 0x000fe4000001ff00 */
[----:B------:R-:W-:Y:S02]  /*1560*/  CS2R R28, SRZ ;  /* 0x00000000001c7805 */ /* 0x000fe4000001ff00 */
[----:B------:R-:W-:Y:S02]  /*1570*/  R2UR UR13, R2 ;  /* 0x00000000020d72ca */ /* 0x000fe400000e0000 */
[----:B------:R-:W-:-:S02]  /*1580*/  CS2R R30, SRZ ;  /* 0x00000000001e7805 */ /* 0x000fc4000001ff00 */
[----:B------:R-:W-:Y:S02]  /*1590*/  CS2R R32, SRZ ;  /* 0x0000000000207805 */ /* 0x000fe4000001ff00 */
[----:B------:R-:W-:Y:S02]  /*15a0*/  CS2R R34, SRZ ;  /* 0x0000000000227805 */ /* 0x000fe4000001ff00 */
[----:B------:R-:W-:Y:S02]  /*15b0*/  CS2R R36, SRZ ;  /* 0x0000000000247805 */ /* 0x000fe4000001ff00 */
[----:B------:R-:W-:Y:S02]  /*15c0*/  CS2R R38, SRZ ;  /* 0x0000000000267805 */ /* 0x000fe4000001ff00 */
[----:B------:R-:W-:Y:S02]  /*15d0*/  CS2R R40, SRZ ;  /* 0x0000000000287805 */ /* 0x000fe4000001ff00 */
[----:B------:R-:W-:-:S02]  /*15e0*/  CS2R R42, SRZ ;  /* 0x00000000002a7805 */ /* 0x000fc4000001ff00 */
[----:B------:R-:W-:Y:S02]  /*15f0*/  CS2R R44, SRZ ;  /* 0x00000000002c7805 */ /* 0x000fe4000001ff00 */
[----:B------:R-:W-:Y:S02]  /*1600*/  CS2R R46, SRZ ;  /* 0x00000000002e7805 */ /* 0x000fe4000001ff00 */
[----:B------:R-:W-:Y:S02]  /*1610*/  CS2R R48, SRZ ;  /* 0x0000000000307805 */ /* 0x000fe4000001ff00 */
[----:B------:R-:W-:Y:S02]  /*1620*/  CS2R R50, SRZ ;  /* 0x0000000000327805 */ /* 0x000fe4000001ff00 */
[----:B------:R-:W-:Y:S02]  /*1630*/  CS2R R52, SRZ ;  /* 0x0000000000347805 */ /* 0x000fe4000001ff00 */
[----:B------:R-:W-:Y:S01]  /*1640*/  CS2R R54, SRZ ;  /* 0x0000000000367805 */ /* 0x000fe2000001ff00 */
[----:B------:R-:W-:Y:S01]  /*1650*/  UMOV UR5, URZ ;  /* 0x0000003f00057c82 */ /* 0x000fe20008000000 */
[----:B--2---:R-:W-:-:S05]  /*1660*/  UMOV UR6, URZ ;  /* 0x0000003f00067c82 */ /* 0x004fca0008000000 */
.L_x_49:
[----:B----4-:R-:W-:Y:S01]  /*1670*/  BAR.SYNC.DEFER_BLOCKING 0x0 ;  /* 0x0000000000007b1d */ /* 0x010fe20000010000 */
[----:B------:R-:W-:Y:S01]  /*1680*/  ULEA UR14, UR5, UR12, 0x3 ;  /* 0x0000000c050e7291 */ /* 0x000fe2000f8e183f */
[----:B------:R-:W-:Y:S01]  /*1690*/  @!P2 IMAD.MOV.U32 R2, RZ, RZ, 0x8000 ;  /* 0x00008000ff02a424 */ /* 0x000fe200078e00ff */
[----:B------:R-:W-:Y:S01]  /*16a0*/  ELECT P0, URZ, PT ;  /* 0x00000000003f782f */ /* 0x000fe20003800000 */
[----:B------:R-:W-:-:S03]  /*16b0*/  ULEA UR7, UR5, UR12, 0xe ;  /* 0x0000000c05077291 */ /* 0x000fc6000f8e703f */
[----:B------:R-:W-:Y:S01]  /*16c0*/  ISETP.LT.U32.AND P0, PT, R6, 0x40, P0 ;  /* 0x000000400600780c */ /* 0x000fe20000701070 */
[----:B------:R-:W-:Y:S01]  /*16d0*/  ULOP3.LUT UR22, UR13, 0x1, URZ, 0xc0, !UPT ;  /* 0x000000010d167892 */ /* 0x000fe2000f8ec03f */
[----:B------:R-:W-:-:S03]  /*16e0*/  ELECT P1, URZ, PT ;  /* 0x00000000003f782f */ /* 0x000fc60003820000 */
[----:B------:R-:W-:Y:S02]  /*16f0*/  ULEA UR20, UR22, UR7, 0xd ;  /* 0x0000000716147291 */ /* 0x000fe4000f8e683f */
[----:B------:R-:W-:Y:S01]  /*1700*/  ULEA UR22, UR22, UR6, 0x6 ;  /* 0x0000000616167291 */ /* 0x000fe2000f8e303f */
[----:B------:R-:W-:-:S05]  /*1710*/  ISETP.LT.U32.AND P1, PT, R6, 0x40, P1 ;  /* 0x000000400600780c */ /* 0x000fca0000f21070 */
[----:B------:R-:W-:Y:S01]  /*1720*/  VOTEU.ANY UP0, P0 ;  /* 0x00000000003f7886 */ /* 0x000fe20000000100 */
[----:B------:R-:W-:Y:S01]  /*1730*/  VOTEU.ANY UP2, P0 ;  /* 0x00000000003f7886 */ /* 0x000fe20000040100 */
[----:B------:R-:W-:Y:S01]  /*1740*/  UMOV UR26, UR22 ;  /* 0x00000016001a7c82 */ /* 0x000fe20008000000 */
[----:B------:R1:W-:Y:S01]  /*1750*/  @!P2 SYNCS.ARRIVE.TRANS64 RZ, [UR14+0x18000], R2 ;  /* 0x01800002ffffa9a7 */ /* 0x0003e2000800000e */
[----:B------:R2:W-:Y:S06]  /*1760*/  MEMBAR.ALL.CTA ;  /* 0x0000000000007992 */ /* 0x0005ec0000008000 */
[----:B--2---:R-:W2:Y:S01]  /*1770*/  FENCE.VIEW.ASYNC.S ;  /* 0x00000000000073c6 */ /* 0x004ea20000000000 */
[----:B------:R-:W-:Y:S01]  /*1780*/  @UP0 UIADD3 UR21, UR14, 0x18000, URZ ;  /* 0x000180000e150890 */ /* 0x000fe2000fffe03f */
[----:B------:R-:W-:Y:S01]  /*1790*/  @UP0 UMOV UR8, UR16 ;  /* 0x0000001000080c82 */ /* 0x000fe20008000000 */
[----:B------:R-:W-:Y:S01]  /*17a0*/  @UP0 UMOV UR9, UR17 ;  /* 0x0000001100090c82 */ /* 0x000fe20008000000 */
[----:B--2---:R-:W-:Y:S01]  /*17b0*/  VOTEU.ANY UP1, P1 ;  /* 0x00000000003f7886 */ /* 0x004fe20000820100 */
[----:B------:R-:W-:Y:S01]  /*17c0*/  VOTEU.ANY UP3, P1 ;  /* 0x00000000003f7886 */ /* 0x000fe20000860100 */
[----:B-1----:R-:W-:-:S03]  /*17d0*/  IMAD.U32 R2, RZ, RZ, UR4 ;  /* 0x00000004ff027e24 */ /* 0x002fc6000f8e00ff */
[----:B------:R-:W-:Y:S02]  /*17e0*/  @UP1 UIADD3 UR24, UR20, 0xc000, URZ ;  /* 0x0000c00014181890 */ /* 0x000fe4000fffe03f */
[----:B------:R-:W-:Y:S01]  /*17f0*/  @UP1 UIADD3 UR25, UR14, 0x18000, URZ ;  /* 0x000180000e191890 */ /* 0x000fe2000fffe03f */
[----:B------:R-:W-:Y:S01]  /*1800*/  SHF.L.U32 R2, R2, 0x1f, RZ ;  /* 0x0000001f02027819 */ /* 0x000fe200000006ff */
[----:B------:R-:W-:Y:S01]  /*1810*/  @UP1 UMOV UR10, UR18 ;  /* 0x00000012000a1c82 */ /* 0x000fe20008000000 */
[----:B------:R-:W-:Y:S01]  /*1820*/  @UP1 UMOV UR11, UR19 ;  /* 0x00000013000b1c82 */ /* 0x000fe20008000000 */
[----:B------:R-:W-:Y:S06]  /*1830*/  BAR.SYNC.DEFER_BLOCKING 0x0 ;  /* 0x0000000000007b1d */ /* 0x000fec0000010000 */
[----:B------:R1:W-:Y:S02]  /*1840*/  @UP2 UTMALDG.2D [UR20], [UR8] ;  /* 0x00000014080025b4 */ /* 0x0003e40008008000 */
[----:B------:R-:W-:Y:S06]  /*1850*/  BAR.SYNC.DEFER_BLOCKING 0x0 ;  /* 0x0000000000007b1d */ /* 0x000fec0000010000 */
[----:B------:R1:W-:Y:S02]  /*1860*/  @UP3 UTMALDG.2D [UR24], [UR10] ;  /* 0x000000180a0035b4 */ /* 0x0003e40008008000 */
[----:B------:R-:W-:Y:S06]  /*1870*/  BAR.SYNC.DEFER_BLOCKING 0x0 ;  /* 0x0000000000007b1d */ /* 0x000fec0000010000 */
[----:B------:R-:W2:Y:S02]  /*1880*/  SYNCS.PHASECHK.TRANS64.TRYWAIT P0, [UR14+0x18000], R2 ;  /* 0x01800002ff0075a7 */ /* 0x000ea4000800014e */
[----:B-12---:R-:W-:Y:S05]  /*1890*/  @!P0 BRA `(.L_x_48) ;  /* 0x0000000400a08947 */ /* 0x006fea0003800000 */
.L_x_50:
[----:B------:R-:W-:Y:S01]  /*18a0*/  UIADD3 UR8, UR7, 0xc000, URZ ;  /* 0x0000c00007087890 */ /* 0x000fe2000fffe03f */
[----:B------:R-:W-:Y:S02]  /*18b0*/  WARPGROUP.DEPBAR.LE gsb0, 0x0 ;  /* 0x00008000000079c5 */ /* 0x000fe40000010000 */
[----:B------:R-:W-:Y:S01]  /*18c0*/  USHF.R.U32.HI UR7, URZ, 0x4, UR7 ;  /* 0x000000043f077899 */ /* 0x000fe20008011607 */
[----:B------:R-:W-:Y:S01]  /*18d0*/  WARPGROUP.ARRIVE ;  /* 0x00000000000079c5 */ /* 0x000fe20000000000 */
[----:B------:R-:W-:Y:S01]  /*18e0*/  USHF.R.U32.HI UR10, URZ, 0x4, UR8 ;  /* 0x000000043f0a7899 */ /* 0x000fe20008011608 */
[----:B------:R-:W1:Y:S01]  /*18f0*/  LDC R2, c[0x0][0x230] ;  /* 0x00008c00ff027b82 */ /* 0x000e620000000800 */
[----:B------:R-:W-:Y:S02]  /*1900*/  USGXT.U32 UR8, UR7, 0xe ;  /* 0x0000000e0708789a */ /* 0x000fe40008000000 */
[----:B------:R-:W-:Y:S01]  /*1910*/  USGXT.U32 UR10, UR10, 0xe ;  /* 0x0000000e0a0a789a */ /* 0x000fe20008000000 */
[----:B------:R-:W-:Y:S01]  /*1920*/  UMOV UR9, 0x40000040 ;  /* 0x4000004000097882 */ /* 0x000fe20000000000 */
[----:B------:R-:W-:Y:S01]  /*1930*/  UMOV UR11, 0x40000040 ;  /* 0x40000040000b7882 */ /* 0x000fe20000000000 */
[----:B------:R-:W-:Y:S01]  /*1940*/  UMOV UR7, URZ ;  /* 0x0000003f00077c82 */ /* 0x000fe20008000000 */
[----:B------:R-:W-:-:S02]  /*1950*/  UIADD3 UR6, UR6, 0x80, URZ ;  /* 0x0000008006067890 */ /* 0x000fc4000fffe03f */
[----:B------:R-:W-:-:S03]  /*1960*/  UIADD3 UR5, UR5, 0x1, URZ ;  /* 0x0000000105057890 */ /* 0x000fc6000fffe03f */
[----:B------:R-:W-:Y:S01]  /*1970*/  HGMMA.64x64x16.F32.BF16 R24, gdesc[UR8], R24 ;  /* 0x00e00000081879f0 */ /* 0x000fe20008701818 */
[----:B------:R-:W-:Y:S02]  /*1980*/  UIADD3 UR11, UP0, UR8, 0x2, URZ ;  /* 0x00000002080b7890 */ /* 0x000fe4000ff1e03f */
[----:B------:R-:W-:Y:S01]  /*1990*/  UIADD3 UR10, UP1, UR10, 0x2, URZ ;  /* 0x000000020a0a7890 */ /* 0x000fe2000ff3e03f */
[----:B------:R-:W-:Y:S01]  /*19a0*/  UMOV UR8, URZ ;  /* 0x0000003f00087c82 */ /* 0x000fe20008000000 */
[----:B------:R-:W-:Y:S02]  /*19b0*/  UIADD3.X UR9, UR7, 0x40000040, URZ, UP0, !UPT ;  /* 0x4000004007097890 */ /* 0x000fe400087fe43f */
[----:B------:R-:W-:Y:S02]  /*19c0*/  UIADD3.X UR7, UR8, 0x40000040, URZ, UP1, !UPT ;  /* 0x4000004008077890 */ /* 0x000fe40008ffe43f */
[----:B------:R-:W-:Y:S01]  /*19d0*/  UISETP.NE.U32.AND UP0, UPT, UR5, 0x3, UPT ;  /* 0x000000030500788c */ /* 0x000fe2000bf05070 */
[----:B------:R-:W-:Y:S01]  /*19e0*/  UMOV UR8, UR11 ;  /* 0x0000000b00087c82 */ /* 0x000fe20008000000 */
[----:B-1----:R-:W-:Y:S01]  /*19f0*/  ISETP.LE.AND P0, PT, R2, UR6, PT ;  /* 0x0000000602007c0c */ /* 0x002fe2000bf03270 */
[----:B------:R-:W-:-:S02]  /*1a00*/  UIADD3.64 UR32, UR8, 0x2, URZ ;  /* 0x0000000208207897 */ /* 0x000fc4000fffe03f */
[----:B------:R-:W-:Y:S01]  /*1a10*/  UMOV UR11, UR7 ;  /* 0x00000007000b7c82 */ /* 0x000fe20008000000 */
[----:B------:R-:W-:Y:S02]  /*1a20*/  USEL UR7, URZ, 0x1, UP0 ;  /* 0x000000013f077887 */ /* 0x000fe40008000000 */
[----:B------:R-:W-:Y:S02]  /*1a30*/  UIADD3.64 UR34, UR10, 0x2, URZ ;  /* 0x000000020a227897 */ /* 0x000fe4000fffe03f */
[----:B------:R-:W-:Y:S02]  /*1a40*/  USEL UR5, UR5, URZ, UP0 ;  /* 0x0000003f05057287 */ /* 0x000fe40008000000 */
[----:B------:R-:W-:Y:S01]  /*1a50*/  ULOP3.LUT UR4, UR4, UR7, URZ, 0x3c, !UPT ;  /* 0x0000000704047292 */ /* 0x000fe2000f8e3c3f */
[----:B------:R-:W-:Y:S04]  /*1a60*/  HGMMA.64x64x16.F32.BF16 R24, gdesc[UR8], R24 ;  /* 0x00e00000081879f0 */ /* 0x000fe80008701818 */
[----:B------:R-:W-:Y:S01]  /*1a70*/  HGMMA.64x64x16.F32.BF16 R24, gdesc[UR32], R24 ;  /* 0x00e00000201879f0 */ /* 0x000fe20008701818 */
[----:B------:R-:W-:-:S02]  /*1a80*/  UIADD3.64 UR32, UR8, 0x4, URZ ;  /* 0x0000000408207897 */ /* 0x000fc4000fffe03f */
[----:B------:R-:W-:-:S09]  /*1a90*/  UIADD3.64 UR34, UR10, 0x4, URZ ;  /* 0x000000040a227897 */ /* 0x000fd2000fffe03f */
[----:B------:R-:W-:Y:S01]  /*1aa0*/  HGMMA.64x64x16.F32.BF16 R24, gdesc[UR32], R24 ;  /* 0x00e00000201879f0 */ /* 0x000fe20008701818 */
[----:B------:R-:W-:Y:S02]  /*1ab0*/  UIADD3.64 UR32, UR8, 0x1fe, URZ ;  /* 0x000001fe08207897 */ /* 0x000fe4000fffe03f */
[----:B------:R-:W-:-:S09]  /*1ac0*/  UIADD3.64 UR34, UR10, 0x1fe, URZ ;  /* 0x000001fe0a227897 */ /* 0x000fd2000fffe03f */
[----:B------:R-:W-:Y:S01]  /*1ad0*/  HGMMA.64x64x16.F32.BF16 R24, gdesc[UR32], R24 ;  /* 0x00e00000201879f0 */ /* 0x000fe20008701818 */
[----:B------:R-:W-:Y:S02]  /*1ae0*/  UIADD3.64 UR32, UR8, 0x200, URZ ;  /* 0x0000020008207897 */ /* 0x000fe4000fffe03f */
[----:B------:R-:W-:-:S09]  /*1af0*/  UIADD3.64 UR34, UR10, 0x200, URZ ;  /* 0x000002000a227897 */ /* 0x000fd2000fffe03f */
[----:B------:R-:W-:Y:S01]  /*1b00*/  HGMMA.64x64x16.F32.BF16 R24, gdesc[UR32], R24 ;  /* 0x00e00000201879f0 */ /* 0x000fe20008701818 */
[----:B------:R-:W-:Y:S02]  /*1b10*/  UIADD3.64 UR32, UR8, 0x202, URZ ;  /* 0x0000020208207897 */ /* 0x000fe4000fffe03f */
[----:B------:R-:W-:Y:S02]  /*1b20*/  UIADD3.64 UR34, UR10, 0x202, URZ ;  /* 0x000002020a227897 */ /* 0x000fe4000fffe03f */
[----:B------:R-:W-:Y:S02]  /*1b30*/  UIADD3.64 UR8, UR8, 0x204, URZ ;  /* 0x0000020408087897 */ /* 0x000fe4000fffe03f */
[----:B------:R-:W-:-:S05]  /*1b40*/  UIADD3.64 UR10, UR10, 0x204, URZ ;  /* 0x000002040a0a7897 */ /* 0x000fca000fffe03f */
[----:B------:R-:W-:Y:S04]  /*1b50*/  HGMMA.64x64x16.F32.BF16 R24, gdesc[UR32], R24 ;  /* 0x00e00000201879f0 */ /* 0x000fe80008701818 */
[----:B------:R-:W-:Y:S01]  /*1b60*/  HGMMA.64x64x16.F32.BF16 R24, gdesc[UR8], R24, gsb0 ;  /* 0x00e00000081879f0 */ /* 0x000fe20008001818 */
[----:B------:R-:W-:Y:S05]  /*1b70*/  @!P0 BRA `(.L_x_49) ;  /* 0xfffffff800bc8947 */ /* 0x000fea000383ffff */
.L_x_47:
[----:B------:R-:W-:Y:S02]  /*1b80*/  WARPGROUP.DEPBAR.LE gsb0, 0x0 ;  /* 0x00008000000079c5 */ /* 0x000fe40000010000 */
[----:B----4-:R-:W-:Y:S01]  /*1b90*/  BAR.SYNC.DEFER_BLOCKING 0x0 ;  /* 0x0000000000007b1d */ /* 0x010fe20000010000 */
[C---:B-1----:R-:W-:Y:S01]  /*1ba0*/  IMAD.SHL.U32 R2, R0.reuse, 0x80, RZ ;  /* 0x0000008000027824 */ /* 0x042fe200078e00ff */
[----:B------:R-:W-:Y:S01]  /*1bb0*/  F2FP.BF16.F32.PACK_AB R24, R25, R24 ;  /* 0x000000181918723e */ /* 0x000fe200000010ff */
[----:B------:R-:W-:Y:S01]  /*1bc0*/  IMAD.SHL.U32 R3, R0, 0x40, RZ ;  /* 0x0000004000037824 */ /* 0x000fe200078e00ff */
[----:B------:R-:W-:Y:S02]  /*1bd0*/  F2FP.BF16.F32.PACK_AB R25, R27, R26 ;  /* 0x0000001a1b19723e */ /* 0x000fe400000010ff */
[----:B------:R-:W-:Y:S02]  /*1be0*/  ELECT P0, URZ, PT ;  /* 0x00000000003f782f */ /* 0x000fe40003800000 */
[----:B------:R-:W-:Y:S01]  /*1bf0*/  LOP3.LUT R2, R2, 0x780, RZ, 0xc0, !PT ;  /* 0x0000078002027812 */ /* 0x000fe200078ec0ff */
[----:B------:R-:W-:Y:S01]  /*1c00*/  UMOV UR13, UR27 ;  /* 0x0000001b000d7c82 */ /* 0x000fe20008000000 */
[----:B------:R-:W-:Y:S01]  /*1c10*/  F2FP.BF16.F32.PACK_AB R32, R33, R32 ;  /* 0x000000202120723e */ /* 0x000fe200000010ff */
[----:B------:R-:W-:Y:S01]  /*1c20*/  UMOV UR14, UR23 ;  /* 0x00000017000e7c82 */ /* 0x000fe20008000000 */
[----:B---3--:R-:W-:Y:S01]  /*1c30*/  LOP3.LUT R4, R2, 0x1800, R3, 0xf8, !PT ;  /* 0x0000180002047812 */ /* 0x008fe200078ef803 */
[----:B------:R-:W-:Y:S01]  /*1c40*/  IMAD.SHL.U32 R2, R0, 0x10, RZ ;  /* 0x0000001000027824 */ /* 0x000fe200078e00ff */
[----:B------:R-:W-:-:S02]  /*1c50*/  F2FP.BF16.F32.PACK_AB R26, R29, R28 ;  /* 0x0000001c1d1a723e */ /* 0x000fc400000010ff */
[----:B------:R-:W-:Y:S02]  /*1c60*/  F2FP.BF16.F32.PACK_AB R27, R31, R30 ;  /* 0x0000001e1f1b723e */ /* 0x000fe400000010ff */
[----:B------:R-:W-:Y:S02]  /*1c70*/  LOP3.LUT R3, R2, 0x70, RZ, 0xc0, !PT ;  /* 0x0000007002037812 */ /* 0x000fe400078ec0ff */
[----:B------:R-:W-:Y:S02]  /*1c80*/  F2FP.BF16.F32.PACK_AB R33, R35, R34 ;  /* 0x000000222321723e */ /* 0x000fe400000010ff */
[----:B------:R-:W-:Y:S02]  /*1c90*/  LOP3.LUT R3, R3, 0x10, R0, 0x78, !PT ;  /* 0x0000001003037812 */ /* 0x000fe400078e7800 */
[----:B------:R-:W-:Y:S01]  /*1ca0*/  F2FP.BF16.F32.PACK_AB R40, R41, R40 ;  /* 0x000000282928723e */ /* 0x000fe200000010ff */
[----:B------:R-:W1:Y:S02]  /*1cb0*/  @!P2 SYNCS.CCTL.IV [UR12+0x18000] ;  /* 0x01800000ff00a9b1 */ /* 0x000e64000800000c */
[----:B-1----:R-:W-:Y:S01]  /*1cc0*/  BAR.SYNC.DEFER_BLOCKING 0x0 ;  /* 0x0000000000007b1d */ /* 0x002fe20000010000 */
[----:B------:R-:W-:-:S02]  /*1cd0*/  LOP3.LUT R3, R4, R3, RZ, 0xfc, !PT ;  /* 0x0000000304037212 */ /* 0x000fc400078efcff */
[----:B------:R-:W-:Y:S02]  /*1ce0*/  F2FP.BF16.F32.PACK_AB R34, R37, R36 ;  /* 0x000000242522723e */ /* 0x000fe400000010ff */
[C---:B------:R-:W-:Y:S01]  /*1cf0*/  LOP3.LUT R2, R3.reuse, 0x20, RZ, 0x3c, !PT ;  /* 0x0000002003027812 */ /* 0x040fe200078e3cff */
[C---:B------:R-:W-:Y:S01]  /*1d00*/  VIADD R0, R3.reuse, UR12 ;  /* 0x0000000c03007c36 */ /* 0x040fe20008000000 */
[C---:B------:R-:W-:Y:S02]  /*1d10*/  LOP3.LUT R4, R3.reuse, 0x40, RZ, 0x3c, !PT ;  /* 0x0000004003047812 */ /* 0x040fe400078e3cff */
[----:B------:R-:W-:Y:S01]  /*1d20*/  LOP3.LUT R3, R3, 0x60, RZ, 0x3c, !PT ;  /* 0x0000006003037812 */ /* 0x000fe200078e3cff */
[----:B------:R-:W-:Y:S01]  /*1d30*/  VIADD R2, R2, UR12 ;  /* 0x0000000c02027c36 */ /* 0x000fe20008000000 */
[----:B------:R-:W-:Y:S01]  /*1d40*/  F2FP.BF16.F32.PACK_AB R35, R39, R38 ;  /* 0x000000262723723e */ /* 0x000fe200000010ff */
[----:B------:R-:W-:Y:S01]  /*1d50*/  VIADD R4, R4, UR12 ;  /* 0x0000000c04047c36 */ /* 0x000fe20008000000 */
[----:B------:R-:W-:Y:S01]  /*1d60*/  F2FP.BF16.F32.PACK_AB R41, R43, R42 ;  /* 0x0000002a2b29723e */ /* 0x000fe200000010ff */
[----:B------:R-:W-:Y:S01]  /*1d70*/  VIADD R3, R3, UR12 ;  /* 0x0000000c03037c36 */ /* 0x000fe20008000000 */
[----:B------:R-:W-:-:S02]  /*1d80*/  F2FP.BF16.F32.PACK_AB R48, R49, R48 ;  /* 0x000000303130723e */ /* 0x000fc400000010ff */
[----:B------:R-:W-:Y:S02]  /*1d90*/  F2FP.BF16.F32.PACK_AB R42, R45, R44 ;  /* 0x0000002c2d2a723e */ /* 0x000fe400000010ff */
[----:B------:R-:W-:Y:S02]  /*1da0*/  F2FP.BF16.F32.PACK_AB R43, R47, R46 ;  /* 0x0000002e2f2b723e */ /* 0x000fe400000010ff */
[----:B------:R-:W-:Y:S02]  /*1db0*/  F2FP.BF16.F32.PACK_AB R49, R51, R50 ;  /* 0x000000323331723e */ /* 0x000fe400000010ff */
[----:B------:R-:W-:Y:S01]  /*1dc0*/  F2FP.BF16.F32.PACK_AB R50, R53, R52 ;  /* 0x000000343532723e */ /* 0x000fe200000010ff */
[----:B------:R-:W1:Y:S02]  /*1dd0*/  @!P2 SYNCS.CCTL.IV [UR12+0x18008] ;  /* 0x01800800ff00a9b1 */ /* 0x000e64000800000c */
[----:B-1----:R-:W-:Y:S01]  /*1de0*/  BAR.SYNC.DEFER_BLOCKING 0x0 ;  /* 0x0000000000007b1d */ /* 0x002fe20000010000 */
[----:B------:R-:W-:-:S02]  /*1df0*/  F2FP.BF16.F32.PACK_AB R51, R55, R54 ;  /* 0x000000363733723e */ /* 0x000fc400000010ff */
[----:B------:R-:W-:-:S13]  /*1e00*/  ISETP.LT.U32.AND P0, PT, R6, 0x20, P0 ;  /* 0x000000200600780c */ /* 0x000fda0000701070 */
[----:B------:R-:W-:Y:S01]  /*1e10*/  VOTEU.ANY UP0, P0 ;  /* 0x00000000003f7886 */ /* 0x000fe20000000100 */
[----:B------:R-:W-:-:S04]  /*1e20*/  VOTEU.ANY UP1, P0 ;  /* 0x00000000003f7886 */ /* 0x000fc80000020100 */
[----:B--2---:R-:W-:Y:S01]  /*1e30*/  @UP0 UMOV UR6, UR28 ;  /* 0x0000001c00060c82 */ /* 0x004fe20008000000 */
[----:B------:R-:W-:Y:S01]  /*1e40*/  @UP0 UMOV UR7, UR29 ;  /* 0x0000001d00070c82 */ /* 0x000fe20008000000 */
[----:B------:R-:W1:Y:S02]  /*1e50*/  @!P2 SYNCS.CCTL.IV [UR12+0x18010] ;  /* 0x01801000ff00a9b1 */ /* 0x000e64000800000c */
[----:B-1----:R-:W-:Y:S04]  /*1e60*/  STSM.16.M88.4 [R0], R24 ;  /* 0x0000001800007844 */ /* 0x002fe80000000200 */
[----:B------:R-:W-:Y:S04]  /*1e70*/  STSM.16.M88.4 [R2], R32 ;  /* 0x0000002002007844 */ /* 0x000fe80000000200 */
[----:B------:R-:W-:Y:S04]  /*1e80*/  STSM.16.M88.4 [R4], R40 ;  /* 0x0000002804007844 */ /* 0x000fe80000000200 */
[----:B------:R-:W-:Y:S01]  /*1e90*/  STSM.16.M88.4 [R3], R48 ;  /* 0x0000003003007844 */ /* 0x000fe20000000200 */
[----:B------:R1:W-:Y:S06]  /*1ea0*/  MEMBAR.ALL.CTA ;  /* 0x0000000000007992 */ /* 0x0003ec0000008000 */
[----:B-1----:R-:W1:Y:S02]  /*1eb0*/  FENCE.VIEW.ASYNC.S ;  /* 0x00000000000073c6 */ /* 0x002e640000000000 */
[----:B-1----:R-:W-:Y:S06]  /*1ec0*/  BAR.SYNC.DEFER_BLOCKING 0x0 ;  /* 0x0000000000007b1d */ /* 0x002fec0000010000 */
[----:B------:R1:W-:Y:S01]  /*1ed0*/  @UP1 UTMASTG.2D [UR12], [UR6] ;  /* 0x0000000c060013b5 */ /* 0x0003e20008008000 */
[----:B------:R0:W-:Y:S01]  /*1ee0*/  UTMACMDFLUSH ;  /* 0x00000000000079b7 */ /* 0x0001e20000000000 */
[----:B------:R-:W-:-:S04]  /*1ef0*/  DEPBAR.LE SB0, 0x0 ;  /* 0x000080000000791a */ /* 0x000fc80000000000 */
[----:B------:R-:W-:Y:S06]  /*1f00*/  BAR.SYNC.DEFER_BLOCKING 0x0 ;  /* 0x0000000000007b1d */ /* 0x000fec0000010000 */
[----:B-1----:R-:W-:Y:S05]  /*1f10*/  EXIT ;  /* 0x000000000000794d */ /* 0x002fea0003800000 */
.L_x_48:
[----:B------:R-:W1:Y:S02]  /*1f20*/  SYNCS.PHASECHK.TRANS64.TRYWAIT P0, [UR14+0x18000], R2 ;  /* 0x01800002ff0075a7 */ /* 0x000e64000800014e */
[----:B-1----:R-:W-:Y:S05]  /*1f30*/  @!P0 BRA `(.L_x_48) ;  /* 0xfffffffc00f88947 */ /* 0x002fea000383ffff */
[----:B------:R-:W-:Y:S05]  /*1f40*/  BRA `(.L_x_50) ;  /* 0xfffffff800547947 */ /* 0x000fea000383ffff */
.L_x_51:
[----:B------:R-:W-:-:S00]  /*1f50*/  BRA `(.L_x_51) ;  /* 0xfffffffc00fc7947 */ /* 0x000fc0000383ffff */
[----:B------:R-:W-:-:S00]  /*1f60*/  NOP ;  /* 0x0000000000007918 */ /* 0x000fc00000000000 */
        /* <DEDUP_REMOVED lines=9> */
.L_x_52:


//--------------------- .nv.shared.gluon_wgmma    --------------------------
	.section	.nv.shared.gluon_wgmma,"aw",@nobits
	.sectionflags	@""
	.align	16
	.zero		1024


//--------------------- .nv.shared.reserved.0     --------------------------
	.section	.nv.shared.reserved.0,"aw",@nobits
	.weak		__nv_reservedSMEM_offset_0_alias
	.size		__nv_reservedSMEM_offset_0_alias, 0, 0
	.other		__nv_reservedSMEM_offset_0_alias,@"STO_CUDA_RESERVED_SHARED STV_DEFAULT"
__nv_reservedSMEM_offset_0_alias:
	.zero		0


//--------------------- .nv.constant0.gluon_wgmma --------------------------
	.section	.nv.constant0.gluon_wgmma,"a",@progbits
	.sectionflags	@""
	.align	4
.nv.constant0.gluon_wgmma:
	.zero		608


//--------------------- SYMBOLS --------------------------

	.type		.nv.reservedSmem.offset0,@object
	.size		.nv.reservedSmem.offset0,0x4
